def gluon_tcgen05(
    a_ptr,
    b_ptr,
    c_ptr,
    M,
    N,
    K,
    stride_am,
    stride_bk,
    stride_cm,
    BLOCK_M: gl.constexpr,
    BLOCK_N: gl.constexpr,
    BLOCK_K: gl.constexpr,
    DTYPE: gl.constexpr,
    A_LAYOUT: gl.constexpr,
    B_LAYOUT: gl.constexpr,
    C_LAYOUT: gl.constexpr,
    B_SHAPE: gl.constexpr,
    TMEM_LAYOUT: gl.constexpr,
    TMEM_REG: gl.constexpr,
    TRANS_B: gl.constexpr,
    NUM_BUFFERS: gl.constexpr,
):
    a_desc = tma.make_tensor_descriptor(
        a_ptr, [M, K], [stride_am, 1], [BLOCK_M, BLOCK_K], A_LAYOUT
    )
    b_desc = tma.make_tensor_descriptor(
        b_ptr,
        [N, K] if TRANS_B else [K, N],
        [stride_bk, 1],
        B_SHAPE,
        B_LAYOUT,
    )
    c_desc = tma.make_tensor_descriptor(
        c_ptr, [M, N], [stride_cm, 1], [BLOCK_M, BLOCK_N], C_LAYOUT
    )

    a_bufs = gl.allocate_shared_memory(
        DTYPE, [NUM_BUFFERS, BLOCK_M, BLOCK_K], A_LAYOUT
    )
    b_bufs = gl.allocate_shared_memory(DTYPE, [NUM_BUFFERS] + B_SHAPE, B_LAYOUT)

    pid_m = gl.program_id(0)
    pid_n = gl.program_id(1)
    off_m = pid_m * BLOCK_M
    off_n = pid_n * BLOCK_N

    tma_bars = gl.allocate_shared_memory(
        gl.int64, [NUM_BUFFERS, 1], mbarrier.MBarrierLayout()
    )
    mma_bars = gl.allocate_shared_memory(
        gl.int64, [NUM_BUFFERS, 1], mbarrier.MBarrierLayout()
    )
    for i in gl.static_range(NUM_BUFFERS):
        mbarrier.init(tma_bars.index(i), count=1)
        mbarrier.init(mma_bars.index(i), count=1)

    acc_tmem = allocate_tensor_memory(gl.float32, [BLOCK_M, BLOCK_N], TMEM_LAYOUT)
    idx = 0
    phase = 0
    use_acc = False
    for k in range(0, K, BLOCK_K):
        a = a_bufs.index(idx)
        b = b_bufs.index(idx)
        tma_bar = tma_bars.index(idx)
        mma_bar = mma_bars.index(idx)
        mbarrier.expect(
            tma_bar, a_desc.block_type.nbytes + b_desc.block_type.nbytes
        )
        tma.async_copy_global_to_shared(a_desc, [off_m, k], tma_bar, a)
        tma.async_copy_global_to_shared(
            b_desc, [off_n, k] if TRANS_B else [k, off_n], tma_bar, b
        )
        mbarrier.wait(tma_bar, phase=phase)

        if TRANS_B:
            b = b.permute((1, 0))
        tcgen05_mma(a, b, acc_tmem, use_acc=use_acc)
        tcgen05_commit(mma_bar)
        mbarrier.wait(mma_bar, phase=phase)
        use_acc = True

        idx += 1
        if idx == NUM_BUFFERS:
            idx = 0
            phase ^= 1

    for i in gl.static_range(NUM_BUFFERS):
        mbarrier.invalidate(tma_bars.index(i))
        mbarrier.invalidate(mma_bars.index(i))

    acc = acc_tmem.load(TMEM_REG)
    c_smem = gl.allocate_shared_memory(DTYPE, [BLOCK_M, BLOCK_N], C_LAYOUT)
    c_smem.store(acc.to(DTYPE))
    fence_async_shared()
    tma.async_copy_shared_to_global(c_desc, [off_m, off_n], c_smem)
    tma.store_wait(pendings=0)

# config = {"BLOCK_K": 32, "BLOCK_M": 128, "BLOCK_N": 64, "arch": "sm_100", "dtype": "fp16", "num_buffers": 4, "num_warps": 8, "trans_b": 0}
# arch = sm_100


// ===== COMPILED SASS (sm_100a) =====

	.target	sm_100a

	.elftype	@"ET_EXEC"


//--------------------- .note.nv.tkinfo           --------------------------
	.section	.note.nv.tkinfo,"",@"SHT_NOTE"
	.sectionflags	@"SHF_NOTE_NV_TKINFO"
	.tkinfo
        /*0018*/ 	.word	0x00000081
        /*0030*/ 	.string	""
        /*0030*/ 	.string	"ptxas-blackwell"
        /*0030*/ 	.string	"Cuda compilation tools, release 12.9, V12.9.86"
        /*0030*/ 	.string	"Build cuda_12.9.r12.9/compiler.36037853_0"
        /*0030*/ 	.string	"-v  -suppress-debug-info  -lineinfo  -arch sm_100a "



//--------------------- .note.nv.cuver            --------------------------
	.section	.note.nv.cuver,"",@"SHT_NOTE"
	.sectionflags	@"SHF_NOTE_NV_CUVER"
        /*0018*/ 	.short	0x0001
        /*001a*/ 	.short	0x0064
        /*001c*/ 	.short	0x0001
        /*001e*/ 	.short	0x0000
        /*0020*/ 	.short	0x0001
        /*0022*/ 	.short	0x0000


//--------------------- .nv.info                  --------------------------
	.section	.nv.info,"",@"SHT_CUDA_INFO"
	.align	4


	//----- nvinfo : EIATTR_REGCOUNT
	.align		4
        /*0000*/ 	.byte	0x04, 0x2f
        /*0002*/ 	.short	(.L_4 - .L_3)
	.align		4
.L_3:
        /*0004*/ 	.word	index@(gluon_tcgen05)
        /*0008*/ 	.word	0x00000027


	//----- nvinfo : EIATTR_FRAME_SIZE
	.align		4
.L_4:
        /*000c*/ 	.byte	0x04, 0x11
        /*000e*/ 	.short	(.L_6 - .L_5)
	.align		4
.L_5:
        /*0010*/ 	.word	index@($__internal_2_$__cuda_sm10x_tcgen05_guardrail_trap_unallocated_columns_being_dealloced)
        /*0014*/ 	.word	0x00000000


	//----- nvinfo : EIATTR_FRAME_SIZE
	.align		4
.L_6:
        /*0018*/ 	.byte	0x04, 0x11
        /*001a*/ 	.short	(.L_8 - .L_7)
	.align		4
.L_7:
        /*001c*/ 	.word	index@($__internal_1_$__cuda_sm10x_tcgen05_guardrail_trap_phase_invalid_during_alloc)
        /*0020*/ 	.word	0x00000000


	//----- nvinfo : EIATTR_FRAME_SIZE
	.align		4
.L_8:
        /*0024*/ 	.byte	0x04, 0x11
        /*0026*/ 	.short	(.L_10 - .L_9)
	.align		4
.L_9:
        /*0028*/ 	.word	index@($__internal_0_$__cuda_sm10x_tcgen05_guardrail_trap_col_being_dealloced_not_returned_by_alloc)
        /*002c*/ 	.word	0x00000000


	//----- nvinfo : EIATTR_FRAME_SIZE
	.align		4
.L_10:
        /*0030*/ 	.byte	0x04, 0x11
        /*0032*/ 	.short	(.L_12 - .L_11)
	.align		4
.L_11:
        /*0034*/ 	.word	index@(gluon_tcgen05)
        /*0038*/ 	.word	0x00000000


	//----- nvinfo : EIATTR_MIN_STACK_SIZE
	.align		4
.L_12:
        /*003c*/ 	.byte	0x04, 0x12
        /*003e*/ 	.short	(.L_14 - .L_13)
	.align		4
.L_13:
        /*0040*/ 	.word	index@(gluon_tcgen05)
        /*0044*/ 	.word	0x00000000
.L_14:


//--------------------- .nv.info.gluon_tcgen05    --------------------------
	.section	.nv.info.gluon_tcgen05,"",@"SHT_CUDA_INFO"
	.sectionflags	@""
	.align	4


	//----- nvinfo : EIATTR_CUDA_API_VERSION
	.align		4
        /*0000*/ 	.byte	0x04, 0x37
        /*0002*/ 	.short	(.L_16 - .L_15)
.L_15:
        /*0004*/ 	.word	0x00000081


	//----- nvinfo : EIATTR_KPARAM_INFO
	.align		4
.L_16:
        /*0008*/ 	.byte	0x04, 0x17
        /*000a*/ 	.short	(.L_18 - .L_17)
.L_17:
        /*000c*/ 	.word	0x00000000
        /*0010*/ 	.short	0x000a
        /*0012*/ 	.short	0x0048
        /*0014*/ 	.byte	0x00, 0xf4, 0x21, 0x00


	//----- nvinfo : EIATTR_KPARAM_INFO
	.align		4
.L_18:
        /*0018*/ 	.byte	0x04, 0x17
        /*001a*/ 	.short	(.L_20 - .L_19)
.L_19:
        /*001c*/ 	.word	0x00000000
        /*0020*/ 	.short	0x0009
        /*0022*/ 	.short	0x0040
        /*0024*/ 	.byte	0x00, 0xf4, 0x21, 0x00


	//----- nvinfo : EIATTR_KPARAM_INFO
	.align		4
.L_20:
        /*0028*/ 	.byte	0x04, 0x17
        /*002a*/ 	.short	(.L_22 - .L_21)
.L_21:
        /*002c*/ 	.word	0x00000000
        /*0030*/ 	.short	0x0008
        /*0032*/ 	.short	0x0038
        /*0034*/ 	.byte	0x00, 0xf0, 0x21, 0x00


	//----- nvinfo : EIATTR_KPARAM_INFO
	.align		4
.L_22:
        /*0038*/ 	.byte	0x04, 0x17
        /*003a*/ 	.short	(.L_24 - .L_23)
.L_23:
        /*003c*/ 	.word	0x00000000
        /*0040*/ 	.short	0x0007
        /*0042*/ 	.short	0x0030
        /*0044*/ 	.byte	0x00, 0xf0, 0x21, 0x00


	//----- nvinfo : EIATTR_KPARAM_INFO
	.align		4
.L_24:
        /*0048*/ 	.byte	0x04, 0x17
        /*004a*/ 	.short	(.L_26 - .L_25)
.L_25:
        /*004c*/ 	.word	0x00000000
        /*0050*/ 	.short	0x0006
        /*0052*/ 	.short	0x0028
        /*0054*/ 	.byte	0x00, 0xf0, 0x21, 0x00


	//----- nvinfo : EIATTR_KPARAM_INFO
	.align		4
.L_26:
        /*0058*/ 	.byte	0x04, 0x17
        /*005a*/ 	.short	(.L_28 - .L_27)
.L_27:
        /*005c*/ 	.word	0x00000000
        /*0060*/ 	.short	0x0005
        /*0062*/ 	.short	0x0020
        /*0064*/ 	.byte	0x00, 0xf0, 0x11, 0x00


	//----- nvinfo : EIATTR_KPARAM_INFO
	.align		4
.L_28:
        /*0068*/ 	.byte	0x04, 0x17
        /*006a*/ 	.short	(.L_30 - .L_29)
.L_29:
        /*006c*/ 	.word	0x00000000
        /*0070*/ 	.short	0x0004
        /*0072*/ 	.short	0x001c
        /*0074*/ 	.byte	0x00, 0xf0, 0x11, 0x00


	//----- nvinfo : EIATTR_KPARAM_INFO
	.align		4
.L_30:
        /*0078*/ 	.byte	0x04, 0x17
        /*007a*/ 	.short	(.L_32 - .L_31)
.L_31:
        /*007c*/ 	.word	0x00000000
        /*0080*/ 	.short	0x0003
        /*0082*/ 	.short	0x0018
        /*0084*/ 	.byte	0x00, 0xf0, 0x11, 0x00


	//----- nvinfo : EIATTR_KPARAM_INFO
	.align		4
.L_32:
        /*0088*/ 	.byte	0x04, 0x17
        /*008a*/ 	.short	(.L_34 - .L_33)
.L_33:
        /*008c*/ 	.word	0x00000000
        /*0090*/ 	.short	0x0002
        /*0092*/ 	.short	0x0010
        /*0094*/ 	.byte	0x00, 0xf4, 0x21, 0x00


	//----- nvinfo : EIATTR_KPARAM_INFO
	.align		4
.L_34:
        /*0098*/ 	.byte	0x04, 0x17
        /*009a*/ 	.short	(.L_36 - .L_35)
.L_35:
        /*009c*/ 	.word	0x00000000
        /*00a0*/ 	.short	0x0001
        /*00a2*/ 	.short	0x0008
        /*00a4*/ 	.byte	0x00, 0xf4, 0x21, 0x00


	//----- nvinfo : EIATTR_KPARAM_INFO
	.align		4
.L_36:
        /*00a8*/ 	.byte	0x04, 0x17
        /*00aa*/ 	.short	(.L_38 - .L_37)
.L_37:
        /*00ac*/ 	.word	0x00000000
        /*00b0*/ 	.short	0x0000
        /*00b2*/ 	.short	0x0000
        /*00b4*/ 	.byte	0x00, 0xf4, 0x21, 0x00


	//----- nvinfo : EIATTR_AT_ENTRY_FRAGMENTS
	.align		4
.L_38:
        /*00b8*/ 	.byte	0x04, 0x4f
        /*00ba*/ 	.short	(.L_40 - .L_39)


	//   ....[0]....
.L_39:
        /*00bc*/ 	.word	0x00000004


	//----- nvinfo : EIATTR_RESERVED_SMEM_USED
	.align		4
.L_40:
        /*00c0*/ 	.byte	0x01, 0x41
	.zero		2


	//----- nvinfo : EIATTR_SPARSE_MMA_MASK
	.align		4
        /*00c4*/ 	.byte	0x03, 0x50
        /*00c6*/ 	.short	0x0000


	//----- nvinfo : EIATTR_TCGEN05_1CTA_USED
	.align		4
        /*00c8*/ 	.byte	0x01, 0x51
	.zero		2


	//----- nvinfo : EIATTR_MAXREG_COUNT
	.align		4
        /*00cc*/ 	.byte	0x03, 0x1b
        /*00ce*/ 	.short	0x00ff


	//----- nvinfo : EIATTR_NUM_BARRIERS
	.align		4
        /*00d0*/ 	.byte	0x02, 0x4c
        /*00d2*/ 	.byte	0x01
	.zero		1


	//----- nvinfo : EIATTR_INT_WARP_WIDE_INSTR_OFFSETS
	.align		4
        /*00d4*/ 	.byte	0x04, 0x31
        /*00d6*/ 	.short	(.L_42 - .L_41)


	//   ....[0]....
.L_41:
        /*00d8*/ 	.word	0x00001720


	//   ....[1]....
        /*00dc*/ 	.word	0x00001740


	//   ....[2]....
        /*00e0*/ 	.word	0x000017c0


	//   ....[3]....
        /*00e4*/ 	.word	0x00001b90


	//   ....[4]....
        /*00e8*/ 	.word	0x00001ba0


	//   ....[5]....
        /*00ec*/ 	.word	0x00001bb0


	//   ....[6]....
        /*00f0*/ 	.word	0x00001bc0


	//   ....[7]....
        /*00f4*/ 	.word	0x00001e60


	//   ....[8]....
        /*00f8*/ 	.word	0x00001e70


	//   ....[9]....
        /*00fc*/ 	.word	0x00001ff0


	//   ....[10]....
        /*0100*/ 	.word	0x00002040


	//   ....[11]....
        /*0104*/ 	.word	0x00002050


	//   ....[12]....
        /*0108*/ 	.word	0x00002080


	//   ....[13]....
        /*010c*/ 	.word	0x00002290


	//   ....[14]....
        /*0110*/ 	.word	0x000022a0


	//   ....[15]....
        /*0114*/ 	.word	0x00002630


	//   ....[16]....
        /*0118*/ 	.word	0x00002640


	//   ....[17]....
        /*011c*/ 	.word	0x000029b0


	//   ....[18]....
        /*0120*/ 	.word	0x00002a00


	//----- nvinfo : EIATTR_COOP_GROUP_MASK_REGIDS
	.align		4
.L_42:
        /*0124*/ 	.byte	0x04, 0x29
        /*0126*/ 	.short	(.L_44 - .L_43)


	//   ....[0]....
.L_43:
        /*0128*/ 	.word	0xffffffff


	//   ....[1]....
        /*012c*/ 	.word	0xffffffff


	//   ....[2]....
        /*0130*/ 	.word	0xffffffff


	//   ....[3]....
        /*0134*/ 	.word	0xffffffff


	//   ....[4]....
        /*0138*/ 	.word	0xffffffff


	//   ....[5]....
        /*013c*/ 	.word	0xffffffff


	//   ....[6]....
        /*0140*/ 	.word	0xffffffff


	//   ....[7]....
        /*0144*/ 	.word	0xffffffff


	//   ....[8]....
        /*0148*/ 	.word	0xffffffff


	//   ....[9]....
        /*014c*/ 	.word	0xffffffff


	//----- nvinfo : EIATTR_COOP_GROUP_INSTR_OFFSETS
	.align		4
.L_44:
        /*0150*/ 	.byte	0x04, 0x28
        /*0152*/ 	.short	(.L_46 - .L_45)


	//   ....[0]....
.L_45:
        /*0154*/ 	.word	0x00000050


	//   ....[1]....
        /*0158*/ 	.word	0x00000310


	//   ....[2]....
        /*015c*/ 	.word	0x00000500


	//   ....[3]....
        /*0160*/ 	.word	0x000009c0


	//   ....[4]....
        /*0164*/ 	.word	0x00000b00


	//   ....[5]....
        /*0168*/ 	.word	0x00000fb0


	//   ....[6]....
        /*016c*/ 	.word	0x000010f0


	//   ....[7]....
        /*0170*/ 	.word	0x000015e0


	//   ....[8]....
        /*0174*/ 	.word	0x00002840


	//   ....[9]....
        /*0178*/ 	.word	0x00002ab0


	//----- nvinfo : EIATTR_VRC_CTA_INIT_COUNT
	.align		4
.L_46:
        /*017c*/ 	.byte	0x02, 0x4a
        /*017e*/ 	.byte	0x80
	.zero		1


	//----- nvinfo : EIATTR_MBARRIER_INSTR_OFFSETS
	.align		4
        /*0180*/ 	.byte	0x04, 0x39
        /*0182*/ 	.short	(.L_48 - .L_47)


	//   ....[0]....
.L_47:
        /*0184*/ 	.word	0x000017e0
        /*0188*/ 	.word	0x000000ff
        /*018c*/ 	.word	0x0000c000
        /*0190*/ 	.short	0x0100
        /*0192*/ 	.byte	0x08
	.zero		1


	//   ....[1]....
        /*0194*/ 	.word	0x000017f0
        /*0198*/ 	.word	0x000000ff
        /*019c*/ 	.word	0x0000c020
        /*01a0*/ 	.short	0x0100
        /*01a2*/ 	.byte	0x08
	.zero		1


	//   ....[2]....
        /*01a4*/ 	.word	0x000018a0
        /*01a8*/ 	.word	0x000000ff
        /*01ac*/ 	.word	0x0000c008
        /*01b0*/ 	.short	0x0100
        /*01b2*/ 	.byte	0x08
	.zero		1


	//   ....[3]....
        /*01b4*/ 	.word	0x000018b0
        /*01b8*/ 	.word	0x000000ff
        /*01bc*/ 	.word	0x0000c028
        /*01c0*/ 	.short	0x0100
        /*01c2*/ 	.byte	0x08
	.zero		1


	//   ....[4]....
        /*01c4*/ 	.word	0x00001990
        /*01c8*/ 	.word	0x000000ff
        /*01cc*/ 	.word	0x0000c010
        /*01d0*/ 	.short	0x0100
        /*01d2*/ 	.byte	0x08
	.zero		1


	//   ....[5]....
        /*01d4*/ 	.word	0x000019a0
        /*01d8*/ 	.word	0x000000ff
        /*01dc*/ 	.word	0x0000c030
        /*01e0*/ 	.short	0x0100
        /*01e2*/ 	.byte	0x08
	.zero		1


	//   ....[6]....
        /*01e4*/ 	.word	0x00001ab0
        /*01e8*/ 	.word	0x000000ff
        /*01ec*/ 	.word	0x0000c018
        /*01f0*/ 	.short	0x0100
        /*01f2*/ 	.byte	0x08
	.zero		1


	//   ....[7]....
        /*01f4*/ 	.word	0x00001ac0
        /*01f8*/ 	.word	0x000000ff
        /*01fc*/ 	.word	0x0000c038
        /*0200*/ 	.short	0x0100
        /*0202*/ 	.byte	0x08
	.zero		1


	//   ....[8]....
        /*0204*/ 	.word	0x00001ca0
        /*0208*/ 	.word	0x000000ff
        /*020c*/ 	.word	0x0000c000
        /*0210*/ 	.short	0x010a
        /*0212*/ 	.byte	0x08
	.zero		1


	//   ....[9]....
        /*0214*/ 	.word	0x00001ec0
        /*0218*/ 	.word	0x000000ff
        /*021c*/ 	.word	0x0000c020
        /*0220*/ 	.short	0x010a
        /*0222*/ 	.byte	0x08
	.zero		1


	//   ....[10]....
        /*0224*/ 	.word	0x000020f0
        /*0228*/ 	.word	0x000000ff
        /*022c*/ 	.word	0x0000c000
        /*0230*/ 	.short	0x010a
        /*0232*/ 	.byte	0x1c
	.zero		1


	//   ....[11]....
        /*0234*/ 	.word	0x000022e0
        /*0238*/ 	.word	0x000000ff
        /*023c*/ 	.word	0x0000c020
        /*0240*/ 	.short	0x010a
        /*0242*/ 	.byte	0x1c
	.zero		1


	//   ....[12]....
        /*0244*/ 	.word	0x000023b0
        /*0248*/ 	.word	0x000000ff
        /*024c*/ 	.word	0x0000c000
        /*0250*/ 	.short	0x0108
        /*0252*/ 	.byte	0x08
	.zero		1


	//   ....[13]....
        /*0254*/ 	.word	0x000023c0
        /*0258*/ 	.word	0x000000ff
        /*025c*/ 	.word	0x0000c020
        /*0260*/ 	.short	0x0108
        /*0262*/ 	.byte	0x08
	.zero		1


	//   ....[14]....
        /*0264*/ 	.word	0x00002410
        /*0268*/ 	.word	0x000000ff
        /*026c*/ 	.word	0x0000c008
        /*0270*/ 	.short	0x0108
        /*0272*/ 	.byte	0x08
	.zero		1


	//   ....[15]....
        /*0274*/ 	.word	0x00002420
        /*0278*/ 	.word	0x000000ff
        /*027c*/ 	.word	0x0000c028
        /*0280*/ 	.short	0x0108
        /*0282*/ 	.byte	0x08
	.zero		1


	//   ....[16]....
        /*0284*/ 	.word	0x00002470
        /*0288*/ 	.word	0x000000ff
        /*028c*/ 	.word	0x0000c010
        /*0290*/ 	.short	0x0108
        /*0292*/ 	.byte	0x08
	.zero		1


	//   ....[17]....
        /*0294*/ 	.word	0x00002480
        /*0298*/ 	.word	0x000000ff
        /*029c*/ 	.word	0x0000c030
        /*02a0*/ 	.short	0x0108
        /*02a2*/ 	.byte	0x08
	.zero		1


	//   ....[18]....
        /*02a4*/ 	.word	0x000024d0
        /*02a8*/ 	.word	0x000000ff
        /*02ac*/ 	.word	0x0000c018
        /*02b0*/ 	.short	0x0108
        /*02b2*/ 	.byte	0x08
	.zero		1


	//   ....[19]....
        /*02b4*/ 	.word	0x000024e0
        /*02b8*/ 	.word	0x000000ff
        /*02bc*/ 	.word	0x0000c038
        /*02c0*/ 	.short	0x0108
        /*02c2*/ 	.byte	0x08
	.zero		1


	//   ....[20]....
        /*02c4*/ 	.word	0x00002ad0
        /*02c8*/ 	.word	0x000000ff
        /*02cc*/ 	.word	0x0000c000
        /*02d0*/ 	.short	0x010a
        /*02d2*/ 	.byte	0x08
	.zero		1


	//   ....[21]....
        /*02d4*/ 	.word	0x00002b00
        /*02d8*/ 	.word	0x000000ff
        /*02dc*/ 	.word	0x0000c020
        /*02e0*/ 	.short	0x010a
        /*02e2*/ 	.byte	0x08
	.zero		1


	//   ....[22]....
        /*02e4*/ 	.word	0x00002b30
        /*02e8*/ 	.word	0x000000ff
        /*02ec*/ 	.word	0x0000c000
        /*02f0*/ 	.short	0x010a
        /*02f2*/ 	.byte	0x1c
	.zero		1


	//   ....[23]....
        /*02f4*/ 	.word	0x00002b60
        /*02f8*/ 	.word	0x000000ff
        /*02fc*/ 	.word	0x0000c020
        /*0300*/ 	.short	0x010a
        /*0302*/ 	.byte	0x1c
	.zero		1


	//----- nvinfo : EIATTR_NUM_MBARRIERS
	.align		4
.L_48:
        /*0304*/ 	.byte	0x03, 0x38
        /*0306*/ 	.short	0x0008


	//----- nvinfo : EIATTR_EXIT_INSTR_OFFSETS
	.align		4
        /*0308*/ 	.byte	0x04, 0x1c
        /*030a*/ 	.short	(.L_50 - .L_49)


	//   ....[0]....
.L_49:
        /*030c*/ 	.word	0x00002ac0


	//----- nvinfo : EIATTR_REQNTID
	.align		4
.L_50:
        /*0310*/ 	.byte	0x04, 0x10
        /*0312*/ 	.short	(.L_52 - .L_51)
.L_51:
        /*0314*/ 	.word	0x00000100
        /*0318*/ 	.word	0x00000001
        /*031c*/ 	.word	0x00000001


	//----- nvinfo : EIATTR_CRS_STACK_SIZE
	.align		4
.L_52:
        /*0320*/ 	.byte	0x04, 0x1e
        /*0322*/ 	.short	(.L_54 - .L_53)
.L_53:
        /*0324*/ 	.word	0x00000000


	//----- nvinfo : EIATTR_CBANK_PARAM_SIZE
	.align		4
.L_54:
        /*0328*/ 	.byte	0x03, 0x19
        /*032a*/ 	.short	0x0050


	//----- nvinfo : EIATTR_PARAM_CBANK
	.align		4
        /*032c*/ 	.byte	0x04, 0x0a
        /*032e*/ 	.short	(.L_56 - .L_55)
	.align		4
.L_55:
        /*0330*/ 	.word	index@(.nv.constant0.gluon_tcgen05)
        /*0334*/ 	.short	0x0380
        /*0336*/ 	.short	0x0050


	//----- nvinfo : EIATTR_SW_WAR
	.align		4
.L_56:
        /*0338*/ 	.byte	0x04, 0x36
        /*033a*/ 	.short	(.L_58 - .L_57)
.L_57:
        /*033c*/ 	.word	0x00000008
.L_58:


//--------------------- .nv.compat                --------------------------
	.section	.nv.compat,"",@"SHT_CUDA_COMPAT_INFO"
	.align	4
        /*0000*/ 	.byte	0x02, 0x02, 0x02, 0x00, 0x02, 0x05, 0x05, 0x00, 0x02, 0x03, 0x03, 0x00, 0x02, 0x06, 0x01, 0x00


//--------------------- .nv.callgraph             --------------------------
	.section	.nv.callgraph,"",@"SHT_CUDA_CALLGRAPH"
	.align	4
	.sectionentsize	8
	.align		4
        /*0000*/ 	.word	0x00000000
	.align		4
        /*0004*/ 	.word	0xffffffff
	.align		4
        /*0008*/ 	.word	0x00000000
	.align		4
        /*000c*/ 	.word	0xfffffffe
	.align		4
        /*0010*/ 	.word	0x00000000
	.align		4
        /*0014*/ 	.word	0xfffffffd
	.align		4
        /*0018*/ 	.word	0x00000000
	.align		4
        /*001c*/ 	.word	0xfffffffc


//--------------------- .text.gluon_tcgen05       --------------------------
	.section	.text.gluon_tcgen05,"ax",@progbits
	.align	128
        .global         gluon_tcgen05
        .type           gluon_tcgen05,@function
        .size           gluon_tcgen05,(.L_x_85 - gluon_tcgen05)
        .other          gluon_tcgen05,@"STO_CUDA_ENTRY STV_DEFAULT"
gluon_tcgen05:
.text.gluon_tcgen05:
[----:B------:R-:W1:Y:S01]  /*0000*/  LDC R1, c[0x0][0x37c] ;  /* 0x0000df00ff017b82 */ /* 0x000e620000000800 */
[----:B------:R-:W2:Y:S02]  /*0010*/  S2R R0, SR_TID.X ;  /* 0x0000000000007919 */ /* 0x000ea40000002100 */
[----:B--2---:R-:W-:-:S13]  /*0020*/  ISETP.GE.U32.AND P2, PT, R0, 0x20, PT ;  /* 0x000000200000780c */ /* 0x004fda0003f46070 */
[----:B------:R-:W-:Y:S05]  /*0030*/  @P2 BRA `(.L_x_0) ;  /* 0x0000000000b82947 */ /* 0x000fea0003800000 */
[----:B------:R-:W2:Y:S01]  /*0040*/  S2UR UR6, SR_CgaCtaId ;  /* 0x00000000000679c3 */ /* 0x000ea20000008800 */
[----:B------:R-:W-:Y:S01]  /*0050*/  NOP ;  /* 0x0000000000007918 */ /* 0x000fe20000000000 */
[----:B------:R-:W-:Y:S02]  /*0060*/  UMOV UR4, 0x40 ;  /* 0x0000004000047882 */ /* 0x000fe40000000000 */
[----:B--2---:R-:W-:-:S09]  /*0070*/  ULEA UR4, UR6, UR4, 0x18 ;  /* 0x0000000406047291 */ /* 0x004fd2000f8ec0ff */
[----:B------:R-:W2:Y:S01]  /*0080*/  LDS.U8 R2, [UR4] ;  /* 0x00000004ff027984 */ /* 0x000ea20008000000 */
[----:B------:R-:W-:Y:S02]  /*0090*/  UMOV UR4, 0x400 ;  /* 0x0000040000047882 */ /* 0x000fe40000000000 */
[----:B------:R-:W-:Y:S01]  /*00a0*/  ULEA UR4, UR6, UR4, 0x18 ;  /* 0x0000000406047291 */ /* 0x000fe2000f8ec0ff */
[----:B--2---:R-:W-:-:S13]  /*00b0*/  ISETP.NE.AND P0, PT, R2, RZ, PT ;  /* 0x000000ff0200720c */ /* 0x004fda0003f05270 */
[----:B------:R-:W-:Y:S05]  /*00c0*/  @P0 BRA `(.L_x_1) ;  /* 0x00000000007c0947 */ /* 0x000fea0003800000 */
[----:B------:R-:W-:-:S13]  /*00d0*/  ELECT P0, URZ, PT ;  /* 0x0000000000ff782f */ /* 0x000fda0003800000 */
[----:B------:R-:W-:Y:S05]  /*00e0*/  @!P0 BRA `(.L_x_2) ;  /* 0x0000000000848947 */ /* 0x000fea0003800000 */
[----:B------:R-:W-:Y:S01]  /*00f0*/  UMOV UR5, 0x2 ;  /* 0x0000000200057882 */ /* 0x000fe20000000000 */
[----:B------:R-:W-:Y:S02]  /*0100*/  IMAD.MOV.U32 R5, RZ, RZ, 0x1 ;  /* 0x00000001ff057424 */ /* 0x000fe400078e00ff */
[----:B------:R-:W-:Y:S02]  /*0110*/  IMAD.MOV.U32 R3, RZ, RZ, 0x3 ;  /* 0x00000003ff037424 */ /* 0x000fe400078e00ff */
[----:B------:R-:W-:Y:S04]  /*0120*/  DEPBAR.LE SB2, 0x36 ;  /* 0x0000ad800000791a */ /* 0x000fe80000000000 */
[----:B------:R-:W2:Y:S02]  /*0130*/  UTCATOMSWS.FIND_AND_SET.ALIGN UP0, UR5, UR5 ;  /* 0x00000005000575e3 */ /* 0x000ea40008000800 */
[----:B--2---:R-:W-:-:S04]  /*0140*/  PLOP3.LUT P0, PT, PT, PT, UP0, 0x80, 0x8 ;  /* 0x000000000008781c */ /* 0x004fc80003f0f008 */
[----:B------:R-:W-:-:S04]  /*0150*/  SEL R2, RZ, 0xffffffff, !P0 ;  /* 0xffffffffff027807 */ /* 0x000fc80004000000 */
[----:B------:R-:W-:Y:S01]  /*0160*/  ISETP.NE.AND P0, PT, R2, RZ, PT ;  /* 0x000000ff0200720c */ /* 0x000fe20003f05270 */
[----:B------:R-:W-:-:S12]  /*0170*/  IMAD.U32 R2, RZ, RZ, UR5 ;  /* 0x00000005ff027e24 */ /* 0x000fd8000f8e00ff */
[----:B------:R-:W-:Y:S05]  /*0180*/  @P0 BRA `(.L_x_3) ;  /* 0x0000000000240947 */ /* 0x000fea0003800000 */
.L_x_4:
[----:B------:R-:W-:Y:S05]  /*0190*/  NANOSLEEP 0x64 ;  /* 0x000000640000795d */ /* 0x000fea0003800000 */
[----:B------:R-:W-:-:S05]  /*01a0*/  UMOV UR5, 0x2 ;  /* 0x0000000200057882 */ /* 0x000fca0000000000 */
[----:B------:R-:W-:Y:S04]  /*01b0*/  DEPBAR.LE SB2, 0x36 ;  /* 0x0000ad800000791a */ /* 0x000fe80000000000 */
[----:B------:R-:W2:Y:S02]  /*01c0*/  UTCATOMSWS.FIND_AND_SET.ALIGN UP0, UR5, UR5 ;  /* 0x00000005000575e3 */ /* 0x000ea40008000800 */
[----:B--2---:R-:W-:-:S04]  /*01d0*/  PLOP3.LUT P0, PT, PT, PT, UP0, 0x80, 0x8 ;  /* 0x000000000008781c */ /* 0x004fc80003f0f008 */
[----:B------:R-:W-:-:S04]  /*01e0*/  SEL R2, RZ, 0xffffffff, !P0 ;  /* 0xffffffffff027807 */ /* 0x000fc80004000000 */
[----:B------:R-:W-:Y:S01]  /*01f0*/  ISETP.NE.AND P0, PT, R2, RZ, PT ;  /* 0x000000ff0200720c */ /* 0x000fe20003f05270 */
[----:B------:R-:W-:-:S12]  /*0200*/  IMAD.U32 R2, RZ, RZ, UR5 ;  /* 0x00000005ff027e24 */ /* 0x000fd8000f8e00ff */
[----:B------:R-:W-:Y:S05]  /*0210*/  @!P0 BRA `(.L_x_4) ;  /* 0xfffffffc00dc8947 */ /* 0x000fea000383ffff */
.L_x_3:
[C---:B------:R-:W-:Y:S01]  /*0220*/  VIADD R4, R2.reuse, 0x10 ;  /* 0x0000001002047836 */ /* 0x040fe20000000000 */
[----:B------:R-:W-:Y:S01]  /*0230*/  UMOV UR5, 0x50 ;  /* 0x0000005000057882 */ /* 0x000fe20000000000 */
[----:B------:R-:W-:Y:S01]  /*0240*/  SHF.L.U32 R3, R3, R2, RZ ;  /* 0x0000000203037219 */ /* 0x000fe200000006ff */
[----:B------:R-:W-:Y:S01]  /*0250*/  ULEA UR5, UR6, UR5, 0x18 ;  /* 0x0000000506057291 */ /* 0x000fe2000f8ec0ff */
[----:B------:R-:W-:Y:S01]  /*0260*/  IMAD.SHL.U32 R2, R2, 0x20, RZ ;  /* 0x0000002002027824 */ /* 0x000fe200078e00ff */
[----:B------:R-:W-:-:S04]  /*0270*/  SHF.L.U32 R4, R5, R4, RZ ;  /* 0x0000000405047219 */ /* 0x000fc800000006ff */
[----:B------:R-:W-:-:S05]  /*0280*/  LOP3.LUT R3, R4, R3, RZ, 0xfc, !PT ;  /* 0x0000000304037212 */ /* 0x000fca00078efcff */
[----:B------:R2:W-:Y:S04]  /*0290*/  ATOMS.OR RZ, [UR5], R3 ;  /* 0x00000003ffff798c */ /* 0x0005e8000b000005 */
[----:B------:R2:W-:Y:S01]  /*02a0*/  STS [UR4], R2 ;  /* 0x00000002ff007988 */ /* 0x0005e20008000804 */
[----:B------:R-:W-:Y:S05]  /*02b0*/  BRA `(.L_x_2) ;  /* 0x0000000000107947 */ /* 0x000fea0003800000 */
.L_x_1:
[----:B------:R-:W-:Y:S01]  /*02c0*/  IMAD.MOV.U32 R3, RZ, RZ, -0x1 ;  /* 0xffffffffff037424 */ /* 0x000fe200078e00ff */
[----:B------:R-:W-:-:S04]  /*02d0*/  MOV R2, 0x300 ;  /* 0x0000030000027802 */ /* 0x000fc80000000f00 */
[----:B------:R2:W-:Y:S03]  /*02e0*/  STS [UR4], R3 ;  /* 0x00000003ff007988 */ /* 0x0005e60008000804 */
[----:B-12---:R-:W-:Y:S05]  /*02f0*/  CALL.REL.NOINC `($__internal_1_$__cuda_sm10x_tcgen05_guardrail_trap_phase_invalid_during_alloc) ;  /* 0x0000002800307944 */ /* 0x006fea0003c00000 */
.L_x_2:
[----:B------:R-:W-:Y:S05]  /*0300*/  WARPSYNC.ALL ;  /* 0x0000000000007948 */ /* 0x000fea0003800000 */
[----:B------:R-:W-:Y:S01]  /*0310*/  NOP ;  /* 0x0000000000007918 */ /* 0x000fe20000000000 */
.L_x_0:
[----:B------:R-:W3:Y:S08]  /*0320*/  S2UR UR4, SR_CgaCtaId ;  /* 0x00000000000479c3 */ /* 0x000ef00000008800 */
[----:B------:R-:W-:Y:S01]  /*0330*/  BAR.SYNC.DEFER_BLOCKING 0x0 ;  /* 0x0000000000007b1d */ /* 0x000fe20000010000 */
[----:B------:R-:W-:-:S05]  /*0340*/  LOP3.LUT R36, R0, 0xff, RZ, 0xc0, !PT ;  /* 0x000000ff00247812 */ /* 0x000fca00078ec0ff */
[----:B------:R-:W-:Y:S02]  /*0350*/  UMOV UR8, 0x400 ;  /* 0x0000040000087882 */ /* 0x000fe40000000000 */
[----:B--2---:R-:W2:Y:S08]  /*0360*/  LDC R3, c[0x0][0x398] ;  /* 0x0000e600ff037b82 */ /* 0x004eb00000000800 */
[----:B------:R-:W4:Y:S01]  /*0370*/  LDC R7, c[0x0][0x3a0] ;  /* 0x0000e800ff077b82 */ /* 0x000f220000000800 */
[----:B---3--:R-:W-:-:S07]  /*0380*/  ULEA UR8, UR4, UR8, 0x18 ;  /* 0x0000000804087291 */ /* 0x008fce000f8ec0ff */
[----:B------:R-:W3:Y:S02]  /*0390*/  S2UR UR9, SR_CTAID.Y ;  /* 0x00000000000979c3 */ /* 0x000ee40000002600 */
[----:B------:R-:W5:Y:S06]  /*03a0*/  LDS R4, [UR8] ;  /* 0x00000008ff047984 */ /* 0x000f6c0008000800 */
[----:B------:R-:W-:Y:S06]  /*03b0*/  BAR.SYNC.DEFER_BLOCKING 0x0 ;  /* 0x0000000000007b1d */ /* 0x000fec0000010000 */
[----:B------:R-:W-:Y:S05]  /*03c0*/  @P2 BRA `(.L_x_5) ;  /* 0x0000000000182947 */ /* 0x000fea0003800000 */
[----:B------:R-:W-:Y:S01]  /*03d0*/  ELECT P0, URZ, PT ;  /* 0x0000000000ff782f */ /* 0x000fe20003800000 */
[----:B------:R-:W-:Y:S01]  /*03e0*/  IMAD.MOV.U32 R2, RZ, RZ, 0x1 ;  /* 0x00000001ff027424 */ /* 0x000fe200078e00ff */
[----:B------:R-:W-:Y:S01]  /*03f0*/  UMOV UR5, 0x40 ;  /* 0x0000004000057882 */ /* 0x000fe20000000000 */
[----:B------:R-:W-:Y:S01]  /*0400*/  UVIRTCOUNT.DEALLOC.SMPOOL 0x80 ;  /* 0x000000800000784c */ /* 0x000fe20000000000 */
[----:B------:R-:W-:-:S09]  /*0410*/  ULEA UR5, UR4, UR5, 0x18 ;  /* 0x0000000504057291 */ /* 0x000fd2000f8ec0ff */
[----:B------:R5:W-:Y:S03]  /*0420*/  @P0 STS.U8 [UR5], R2 ;  /* 0x00000002ff000988 */ /* 0x000be60008000005 */
.L_x_5:
[----:B------:R-:W5:Y:S01]  /*0430*/  S2UR UR4, SR_CTAID.Z ;  /* 0x00000000000479c3 */ /* 0x000f620000002700 */
[----:B------:R-:W4:Y:S01]  /*0440*/  LDCU UR5, c[0x0][0x370] ;  /* 0x00006e00ff0577ac */ /* 0x000f220008000800 */
[C---:B------:R-:W-:Y:S01]  /*0450*/  ISETP.GE.U32.AND P0, PT, R36.reuse, 0x20, PT ;  /* 0x000000202400780c */ /* 0x040fe20003f06070 */
[----:B--2--5:R-:W-:Y:S01]  /*0460*/  VIADD R2, R3, 0xffffffff ;  /* 0xffffffff03027836 */ /* 0x024fe20000000000 */
[C---:B------:R-:W-:Y:S01]  /*0470*/  ISETP.NE.U32.AND P3, PT, R36.reuse, RZ, PT ;  /* 0x000000ff2400720c */ /* 0x040fe20003f65070 */
[----:B------:R-:W2:Y:S01]  /*0480*/  LDCU UR6, c[0x0][0x374] ;  /* 0x00006e80ff0677ac */ /* 0x000ea20008000800 */
[----:B------:R-:W-:Y:S01]  /*0490*/  LEA R10, R36, UR8, 0x2 ;  /* 0x00000008240a7c11 */ /* 0x000fe2000f8e10ff */
[----:B----4-:R-:W-:Y:S01]  /*04a0*/  VIADD R11, R7, 0xffffffff ;  /* 0xffffffff070b7836 */ /* 0x010fe20000000000 */
[----:B------:R-:W4:Y:S01]  /*04b0*/  S2UR UR7, SR_CTAID.X ;  /* 0x00000000000779c3 */ /* 0x000f220000002500 */
[----:B------:R-:W5:Y:S01]  /*04c0*/  LDCU.64 UR20, c[0x0][0x3c0] ;  /* 0x00007800ff1477ac */ /* 0x000f620008000a00 */
[----:B------:R-:W-:Y:S01]  /*04d0*/  R2UR UR23, R4 ;  /* 0x00000000041772ca */ /* 0x000fe200000e0000 */
[----:B------:R-:W-:Y:S04]  /*04e0*/  BSSY.RECONVERGENT B0, `(.L_x_6) ;  /* 0x0000011000007945 */ /* 0x000fe80003800200 */
[----:B------:R3:W-:Y:S01]  /*04f0*/  @!P0 STS [R10], RZ ;  /* 0x000000ff0a008388 */ /* 0x0007e20000000800 */
[----:B------:R-:W-:-:S03]  /*0500*/  NOP ;  /* 0x0000000000007918 */ /* 0x000fc60000000000 */
[----:B------:R3:W-:Y:S02]  /*0510*/  @!P3 STS [UR8+0x24], R2 ;  /* 0x00002402ff00b988 */ /* 0x0007e40008000808 */
[----:B--23--:R-:W-:Y:S02]  /*0520*/  UIMAD UR4, UR4, UR6, UR9 ;  /* 0x00000006040472a4 */ /* 0x00cfe4000f8e0209 */
[----:B------:R2:W-:Y:S02]  /*0530*/  @!P3 STS [UR8+0x20], R11 ;  /* 0x0000200bff00b988 */ /* 0x0005e40008000808 */
[----:B----4-:R-:W-:-:S04]  /*0540*/  UIMAD UR4, UR4, UR5, UR7 ;  /* 0x00000005040472a4 */ /* 0x010fc8000f8e0207 */
[----:B------:R-:W-:-:S04]  /*0550*/  UIMAD UR4, UR4, 0x180, URZ ;  /* 0x00000180040478a4 */ /* 0x000fc8000f8e02ff */
[----:B-----5:R-:W-:-:S04]  /*0560*/  UIADD3 UR24, UP0, UPT, UR4, UR20, URZ ;  /* 0x0000001404187290 */ /* 0x020fc8000ff1e0ff */
[----:B------:R-:W-:Y:S01]  /*0570*/  ULEA.HI.X.SX32 UR25, UR4, UR21, 0x1, UP0 ;  /* 0x0000001504197291 */ /* 0x000fe200080f0eff */
[----:B--2---:R-:W-:Y:S11]  /*0580*/  @P3 BRA `(.L_x_7) ;  /* 0x0000000000183947 */ /* 0x004ff60003800000 */
[----:B------:R-:W2:Y:S01]  /*0590*/  LDS R3, [UR8+0x8] ;  /* 0x00000808ff037984 */ /* 0x000ea20008000800 */
[----:B------:R-:W3:Y:S01]  /*05a0*/  LDC.64 R8, c[0x0][0x380] ;  /* 0x0000e000ff087b82 */ /* 0x000ee20000000a00 */
[----:B------:R-:W-:Y:S02]  /*05b0*/  IMAD.MOV.U32 R4, RZ, RZ, 0x70 ;  /* 0x00000070ff047424 */ /* 0x000fe400078e00ff */
[----:B---3--:R3:W-:Y:S03]  /*05c0*/  STS.64 [UR8], R8 ;  /* 0x00000008ff007988 */ /* 0x0087e60008000a08 */
[----:B--2---:R-:W-:-:S05]  /*05d0*/  LOP3.LUT R3, R3, 0x10, R4, 0xd8, !PT ;  /* 0x0000001003037812 */ /* 0x004fca00078ed804 */
[----:B------:R3:W-:Y:S02]  /*05e0*/  STS [UR8+0x8], R3 ;  /* 0x00000803ff007988 */ /* 0x0007e40008000808 */
.L_x_7:
[----:B------:R-:W-:Y:S05]  /*05f0*/  BSYNC.RECONVERGENT B0 ;  /* 0x0000000000007941 */ /* 0x000fea0003800200 */
.L_x_6:
[----:B------:R-:W-:Y:S04]  /*0600*/  BSSY.RECONVERGENT B0, `(.L_x_8) ;  /* 0x000000a000007945 */ /* 0x000fe80003800200 */
[----:B------:R-:W-:Y:S05]  /*0610*/  @P3 BRA `(.L_x_9) ;  /* 0x0000000000203947 */ /* 0x000fea0003800000 */
[----:B---3--:R-:W2:Y:S01]  /*0620*/  LDS R3, [UR8+0x34] ;  /* 0x00003408ff037984 */ /* 0x008ea20008000800 */
[----:B------:R-:W-:Y:S02]  /*0630*/  IMAD.MOV.U32 R4, RZ, RZ, 0x1f000000 ;  /* 0x1f000000ff047424 */ /* 0x000fe400078e00ff */
[----:B------:R-:W-:Y:S01]  /*0640*/  @!P3 IMAD.MOV.U32 R5, RZ, RZ, 0x7f ;  /* 0x0000007fff05b424 */ /* 0x000fe200078e00ff */
[----:B------:R-:W3:Y:S02]  /*0650*/  @!P3 LDS R6, [UR8+0x38] ;  /* 0x00003808ff06b984 */ /* 0x000ee40008000800 */
[----:B--2---:R-:W-:Y:S02]  /*0660*/  LOP3.LUT R3, R3, 0xff000000, R4, 0xb8, !PT ;  /* 0xff00000003037812 */ /* 0x004fe400078eb804 */
[----:B---3--:R-:W-:-:S03]  /*0670*/  @!P3 LOP3.LUT R4, R6, 0xff, R5, 0xb8, !PT ;  /* 0x000000ff0604b812 */ /* 0x008fc600078eb805 */
[----:B------:R2:W-:Y:S04]  /*0680*/  STS [UR8+0x34], R3 ;  /* 0x00003403ff007988 */ /* 0x0005e80008000808 */
[----:B------:R2:W-:Y:S02]  /*0690*/  @!P3 STS [UR8+0x38], R4 ;  /* 0x00003804ff00b988 */ /* 0x0005e40008000808 */
.L_x_9:
[----:B------:R-:W-:Y:S05]  /*06a0*/  BSYNC.RECONVERGENT B0 ;  /* 0x0000000000007941 */ /* 0x000fea0003800200 */
.L_x_8:
[----:B------:R-:W-:Y:S04]  /*06b0*/  BSSY.RECONVERGENT B0, `(.L_x_10) ;  /* 0x000000e000007945 */ /* 0x000fe80003800200 */
[----:B------:R-:W-:Y:S05]  /*06c0*/  @P3 BRA `(.L_x_11) ;  /* 0x0000000000303947 */ /* 0x000fea0003800000 */
[----:B--2---:R-:W2:Y:S01]  /*06d0*/  LDS R4, [UR8+0x34] ;  /* 0x00003408ff047984 */ /* 0x004ea20008000800 */
[----:B---3--:R-:W3:Y:S03]  /*06e0*/  LDC.64 R8, c[0x0][0x3a8] ;  /* 0x0000ea00ff087b82 */ /* 0x008ee60000000a00 */
[----:B------:R-:W4:Y:S01]  /*06f0*/  LDS R3, [UR8+0x1c] ;  /* 0x00001c08ff037984 */ /* 0x000f220008000800 */
[C---:B---3--:R-:W-:Y:S01]  /*0700*/  SHF.L.U64.HI R6, R8.reuse, 0x1, R9 ;  /* 0x0000000108067819 */ /* 0x048fe20000010209 */
[----:B------:R-:W-:-:S03]  /*0710*/  IMAD.SHL.U32 R5, R8, 0x2, RZ ;  /* 0x0000000208057824 */ /* 0x000fc600078e00ff */
[--C-:B------:R-:W-:Y:S02]  /*0720*/  SHF.R.U32.HI R8, RZ, 0x4, R6.reuse ;  /* 0x00000004ff087819 */ /* 0x100fe40000011606 */
[----:B------:R-:W-:-:S05]  /*0730*/  SHF.R.U64 R5, R5, 0x4, R6 ;  /* 0x0000000405057819 */ /* 0x000fca0000001206 */
[----:B------:R5:W-:Y:S01]  /*0740*/  STS [UR8+0xc], R5 ;  /* 0x00000c05ff007988 */ /* 0x000be20008000808 */
[----:B--2---:R-:W-:Y:S02]  /*0750*/  LOP3.LUT R4, R4, 0x7, RZ, 0xb8, !PT ;  /* 0x0000000704047812 */ /* 0x004fe400078eb8ff */
[----:B----4-:R-:W-:-:S03]  /*0760*/  LOP3.LUT R3, R3, 0xf, R8, 0xb8, !PT ;  /* 0x0000000f03037812 */ /* 0x010fc600078eb808 */
[----:B------:R5:W-:Y:S04]  /*0770*/  STS [UR8+0x34], R4 ;  /* 0x00003404ff007988 */ /* 0x000be80008000808 */
[----:B------:R5:W-:Y:S02]  /*0780*/  STS [UR8+0x1c], R3 ;  /* 0x00001c03ff007988 */ /* 0x000be40008000808 */
.L_x_11:
[----:B------:R-:W-:Y:S05]  /*0790*/  BSYNC.RECONVERGENT B0 ;  /* 0x0000000000007941 */ /* 0x000fea0003800200 */
.L_x_10:
[----:B------:R-:W-:Y:S04]  /*07a0*/  BSSY.RECONVERGENT B1, `(.L_x_12) ;  /* 0x000001a000017945 */ /* 0x000fe80003800200 */
[----:B------:R-:W-:Y:S04]  /*07b0*/  BSSY.RELIABLE B0, `(.L_x_13) ;  /* 0x0000015000007945 */ /* 0x000fe80003800100 */
[----:B------:R-:W-:Y:S05]  /*07c0*/  @P3 BRA `(.L_x_14) ;  /* 0x0000000000203947 */ /* 0x000fea0003800000 */
[----:B--23-5:R-:W2:Y:S02]  /*07d0*/  LDS R3, [UR8+0x34] ;  /* 0x00003408ff037984 */ /* 0x02cea40008000800 */
[----:B--2---:R-:W-:-:S05]  /*07e0*/  LOP3.LUT R3, R3, 0x38, RZ, 0xb8, !PT ;  /* 0x0000003803037812 */ /* 0x004fca00078eb8ff */
[----:B------:R2:W-:Y:S01]  /*07f0*/  STS [UR8+0x34], R3 ;  /* 0x00003403ff007988 */ /* 0x0005e20008000808 */
[----:B------:R-:W-:Y:S05]  /*0800*/  @P3 BRA `(.L_x_15) ;  /* 0x0000000000203947 */ /* 0x000fea0003800000 */
[----:B--2---:R-:W2:Y:S01]  /*0810*/  LDS R3, [UR8+0x8] ;  /* 0x00000808ff037984 */ /* 0x004ea20008000800 */
[----:B------:R-:W-:-:S05]  /*0820*/  IMAD.MOV.U32 R4, RZ, RZ, 0x780 ;  /* 0x00000780ff047424 */ /* 0x000fca00078e00ff */
[----:B--2---:R-:W-:-:S05]  /*0830*/  LOP3.LUT R3, R3, 0x300, R4, 0xd8, !PT ;  /* 0x0000030003037812 */ /* 0x004fca00078ed804 */
[----:B------:R4:W-:Y:S02]  /*0840*/  STS [UR8+0x8], R3 ;  /* 0x00000803ff007988 */ /* 0x0009e40008000808 */
.L_x_14:
[----:B------:R-:W-:Y:S05]  /*0850*/  @P3 BRA `(.L_x_16) ;  /* 0x0000000000283947 */ /* 0x000fea0003800000 */
[----:B--2345:R-:W2:Y:S02]  /*0860*/  LDS R3, [UR8+0x8] ;  /* 0x00000808ff037984 */ /* 0x03cea40008000800 */
[----:B--2---:R-:W-:-:S05]  /*0870*/  LOP3.LUT R3, R3, 0x1800, RZ, 0xb8, !PT ;  /* 0x0000180003037812 */ /* 0x004fca00078eb8ff */
[----:B------:R3:W-:Y:S02]  /*0880*/  STS [UR8+0x8], R3 ;  /* 0x00000803ff007988 */ /* 0x0007e40008000808 */
.L_x_15:
[----:B------:R-:W-:Y:S05]  /*0890*/  @P3 BREAK.RELIABLE B0 ;  /* 0x0000000000003942 */ /* 0x000fea0003800100 */
[----:B------:R-:W-:Y:S05]  /*08a0*/  @P3 BRA `(.L_x_17) ;  /* 0x0000000000243947 */ /* 0x000fea0003800000 */
[----:B------:R-:W4:Y:S01]  /*08b0*/  LDS R4, [UR8+0x8] ;  /* 0x00000808ff047984 */ /* 0x000f220008000800 */
[----:B--23--:R-:W-:-:S05]  /*08c0*/  IMAD.MOV.U32 R3, RZ, RZ, 0x6000 ;  /* 0x00006000ff037424 */ /* 0x00cfca00078e00ff */
[----:B----4-:R-:W-:-:S04]  /*08d0*/  LOP3.LUT R3, R4, 0x4000, R3, 0xd8, !PT ;  /* 0x0000400004037812 */ /* 0x010fc800078ed803 */
[----:B------:R-:W-:-:S05]  /*08e0*/  LOP3.LUT R3, R3, 0x400000, RZ, 0xb8, !PT ;  /* 0x0040000003037812 */ /* 0x000fca00078eb8ff */
[----:B------:R2:W-:Y:S02]  /*08f0*/  STS [UR8+0x8], R3 ;  /* 0x00000803ff007988 */ /* 0x0005e40008000808 */
.L_x_16:
[----:B------:R-:W-:Y:S05]  /*0900*/  BSYNC.RELIABLE B0 ;  /* 0x0000000000007941 */ /* 0x000fea0003800100 */
.L_x_13:
[----:B--2345:R-:W2:Y:S02]  /*0910*/  @!P3 LDS R3, [UR8+0x8] ;  /* 0x00000808ff03b984 */ /* 0x03cea40008000800 */
[----:B--2---:R-:W-:-:S05]  /*0920*/  @!P3 LOP3.LUT R3, R3, 0x8000, RZ, 0xb8, !PT ;  /* 0x000080000303b812 */ /* 0x004fca00078eb8ff */
[----:B------:R4:W-:Y:S02]  /*0930*/  @!P3 STS [UR8+0x8], R3 ;  /* 0x00000803ff00b988 */ /* 0x0009e40008000808 */
.L_x_17:
[----:B------:R-:W-:Y:S05]  /*0940*/  BSYNC.RECONVERGENT B1 ;  /* 0x0000000000017941 */ /* 0x000fea0003800200 */
.L_x_12:
[----:B------:R-:W-:Y:S05]  /*0950*/  WARPSYNC.ALL ;  /* 0x0000000000007948 */ /* 0x000fea0003800000 */
[----:B------:R-:W-:Y:S01]  /*0960*/  NOP ;  /* 0x0000000000007918 */ /* 0x000fe20000000000 */
[----:B--234-:R-:W2:Y:S02]  /*0970*/  LDC R3, c[0x0][0x39c] ;  /* 0x0000e700ff037b82 */ /* 0x01cea40000000800 */
[----:B--2---:R-:W-:Y:S01]  /*0980*/  VIADD R3, R3, 0xffffffff ;  /* 0xffffffff03037836 */ /* 0x004fe20000000000 */
[----:B------:R-:W-:Y:S06]  /*0990*/  @P0 BRA `(.L_x_18) ;  /* 0x0000000000300947 */ /* 0x000fec0003800000 */
[----:B------:R-:W2:Y:S01]  /*09a0*/  S2R R4, SR_LANEID ;  /* 0x0000000000047919 */ /* 0x000ea20000000000 */
[----:B------:R-:W-:Y:S05]  /*09b0*/  WARPSYNC.ALL ;  /* 0x0000000000007948 */ /* 0x000fea0003800000 */
[----:B------:R-:W-:Y:S01]  /*09c0*/  NOP ;  /* 0x0000000000007918 */ /* 0x000fe20000000000 */
[----:B--2---:R-:W-:-:S05]  /*09d0*/  IMAD.SHL.U32 R6, R4, 0x4, RZ ;  /* 0x0000000404067824 */ /* 0x004fca00078e00ff */
[----:B------:R-:W2:Y:S01]  /*09e0*/  LDS R9, [R6+UR8] ;  /* 0x0000000806097984 */ /* 0x000ea20008000800 */
[----:B------:R-:W-:-:S05]  /*09f0*/  IADD3 R4, P1, PT, R6, UR24, RZ ;  /* 0x0000001806047c10 */ /* 0x000fca000ff3e0ff */
[----:B------:R-:W-:-:S05]  /*0a00*/  IMAD.X R5, RZ, RZ, UR25, P1 ;  /* 0x00000019ff057e24 */ /* 0x000fca00088e06ff */
[----:B--2---:R2:W3:Y:S01]  /*0a10*/  ATOMG.E.EXCH.STRONG.GPU PT, RZ, [R4], R9 ;  /* 0x0000000904ff73a8 */ /* 0x0044e200041ee100 */
[----:B------:R-:W-:-:S04]  /*0a20*/  DEPBAR {5,4,3,2,1,0} ;  /* 0x0000003f0000791a */ /* 0x000fc80000000000 */
[----:B------:R-:W4:Y:S02]  /*0a30*/  CCTL.E.C.LDCU.IV.DEEP [UR24] ;  /* 0x0000000018007540 */ /* 0x000f240009c08000 */
[----:B----4-:R2:W-:Y:S01]  /*0a40*/  UTMACCTL.IV [UR24] ;  /* 0x00000000180079b9 */ /* 0x0105e20008000000 */
[----:B------:R-:W-:Y:S01]  /*0a50*/  NOP ;  /* 0x0000000000007918 */ /* 0x000fe20000000000 */
.L_x_18:
[----:B------:R-:W-:Y:S05]  /*0a60*/  @P0 BRA `(.L_x_19) ;  /* 0x00000000000c0947 */ /* 0x000fea0003800000 */
[----:B------:R0:W-:Y:S01]  /*0a70*/  UTMACMDFLUSH ;  /* 0x00000000000079b7 */ /* 0x0001e20000000000 */
[----:B------:R-:W-:Y:S05]  /*0a80*/  @P0 BRA `(.L_x_19) ;  /* 0x0000000000040947 */ /* 0x000fea0003800000 */
[----:B------:R-:W-:-:S04]  /*0a90*/  DEPBAR.LE SB0, 0x0 ;  /* 0x000080000000791a */ /* 0x000fc80000000000 */
.L_x_19:
[----:B------:R-:W-:Y:S05]  /*0aa0*/  WARPSYNC.ALL ;  /* 0x0000000000007948 */ /* 0x000fea0003800000 */
[----:B------:R-:W-:Y:S01]  /*0ab0*/  NOP ;  /* 0x0000000000007918 */ /* 0x000fe20000000000 */
[----:B---3--:R-:W-:Y:S06]  /*0ac0*/  BAR.SYNC.DEFER_BLOCKING 0x0 ;  /* 0x0000000000007b1d */ /* 0x008fec0000010000 */
[----:B------:R-:W-:Y:S02]  /*0ad0*/  BSSY.RECONVERGENT B1, `(.L_x_20) ;  /* 0x000000b000017945 */ /* 0x000fe40003800200 */
[----:B------:R-:W-:Y:S06]  /*0ae0*/  BAR.SYNC.DEFER_BLOCKING 0x0 ;  /* 0x0000000000007b1d */ /* 0x000fec0000010000 */
[----:B------:R3:W-:Y:S01]  /*0af0*/  @!P0 STS [R10], RZ ;  /* 0x000000ff0a008388 */ /* 0x0007e20000000800 */
[----:B------:R-:W-:Y:S01]  /*0b00*/  NOP ;  /* 0x0000000000007918 */ /* 0x000fe20000000000 */
[----:B------:R-:W-:Y:S05]  /*0b10*/  @P3 BRA `(.L_x_21) ;  /* 0x0000000000183947 */ /* 0x000fea0003800000 */
[----:B--2---:R-:W2:Y:S01]  /*0b20*/  LDS R4, [UR8+0x8] ;  /* 0x00000808ff047984 */ /* 0x004ea20008000800 */
[----:B------:R-:W4:Y:S01]  /*0b30*/  LDC.64 R8, c[0x0][0x388] ;  /* 0x0000e200ff087b82 */ /* 0x000f220000000a00 */
[----:B------:R-:W-:Y:S02]  /*0b40*/  IMAD.MOV.U32 R5, RZ, RZ, 0x70 ;  /* 0x00000070ff057424 */ /* 0x000fe400078e00ff */
[----:B----4-:R4:W-:Y:S03]  /*0b50*/  STS.64 [UR8], R8 ;  /* 0x00000008ff007988 */ /* 0x0109e60008000a08 */
[----:B--2---:R-:W-:-:S05]  /*0b60*/  LOP3.LUT R4, R4, 0x10, R5, 0xd8, !PT ;  /* 0x0000001004047812 */ /* 0x004fca00078ed805 */
[----:B------:R4:W-:Y:S02]  /*0b70*/  STS [UR8+0x8], R4 ;  /* 0x00000804ff007988 */ /* 0x0009e40008000808 */
.L_x_21:
[----:B--2---:R-:W-:Y:S05]  /*0b80*/  BSYNC.RECONVERGENT B1 ;  /* 0x0000000000017941 */ /* 0x004fea0003800200 */
.L_x_20:
[----:B------:R-:W-:Y:S04]  /*0b90*/  BSSY.RECONVERGENT B1, `(.L_x_22) ;  /* 0x000000a000017945 */ /* 0x000fe80003800200 */
[----:B------:R-:W-:Y:S05]  /*0ba0*/  @P3 BRA `(.L_x_23) ;  /* 0x0000000000203947 */ /* 0x000fea0003800000 */
[----:B----4-:R-:W2:Y:S01]  /*0bb0*/  LDS R4, [UR8+0x34] ;  /* 0x00003408ff047984 */ /* 0x010ea20008000800 */
[----:B------:R-:W-:Y:S02]  /*0bc0*/  IMAD.MOV.U32 R5, RZ, RZ, 0x3f000000 ;  /* 0x3f000000ff057424 */ /* 0x000fe400078e00ff */
[----:B------:R-:W-:Y:S01]  /*0bd0*/  @!P3 IMAD.MOV.U32 R6, RZ, RZ, 0x1f ;  /* 0x0000001fff06b424 */ /* 0x000fe200078e00ff */
[----:B------:R-:W4:Y:S02]  /*0be0*/  @!P3 LDS R9, [UR8+0x38] ;  /* 0x00003808ff09b984 */ /* 0x000f240008000800 */
[----:B--2---:R-:W-:Y:S02]  /*0bf0*/  LOP3.LUT R4, R4, 0xff000000, R5, 0xb8, !PT ;  /* 0xff00000004047812 */ /* 0x004fe400078eb805 */
[----:B----4-:R-:W-:-:S03]  /*0c00*/  @!P3 LOP3.LUT R5, R9, 0xff, R6, 0xb8, !PT ;  /* 0x000000ff0905b812 */ /* 0x010fc600078eb806 */
[----:B------:R2:W-:Y:S04]  /*0c10*/  STS [UR8+0x34], R4 ;  /* 0x00003404ff007988 */ /* 0x0005e80008000808 */
[----:B------:R2:W-:Y:S02]  /*0c20*/  @!P3 STS [UR8+0x38], R5 ;  /* 0x00003805ff00b988 */ /* 0x0005e40008000808 */
.L_x_23:
[----:B------:R-:W-:Y:S05]  /*0c30*/  BSYNC.RECONVERGENT B1 ;  /* 0x0000000000017941 */ /* 0x000fea0003800200 */
.L_x_22:
[----:B------:R-:W-:Y:S04]  /*0c40*/  BSSY.RECONVERGENT B1, `(.L_x_24) ;  /* 0x0000004000017945 */ /* 0x000fe80003800200 */
[----:B------:R-:W-:Y:S05]  /*0c50*/  @P3 BRA `(.L_x_25) ;  /* 0x0000000000083947 */ /* 0x000fea0003800000 */
[----:B------:R5:W-:Y:S04]  /*0c60*/  STS [UR8+0x24], R11 ;  /* 0x0000240bff007988 */ /* 0x000be80008000808 */
[----:B------:R5:W-:Y:S02]  /*0c70*/  STS [UR8+0x20], R3 ;  /* 0x00002003ff007988 */ /* 0x000be40008000808 */
.L_x_25:
[----:B------:R-:W-:Y:S05]  /*0c80*/  BSYNC.RECONVERGENT B1 ;  /* 0x0000000000017941 */ /* 0x000fea0003800200 */
.L_x_24:
[----:B------:R-:W-:Y:S04]  /*0c90*/  BSSY.RECONVERGENT B1, `(.L_x_26) ;  /* 0x000000e000017945 */ /* 0x000fe80003800200 */
[----:B------:R-:W-:Y:S05]  /*0ca0*/  @P3 BRA `(.L_x_27) ;  /* 0x0000000000303947 */ /* 0x000fea0003800000 */
[----:B--2---:R-:W2:Y:S01]  /*0cb0*/  LDS R5, [UR8+0x34] ;  /* 0x00003408ff057984 */ /* 0x004ea20008000800 */
[----:B----4-:R-:W4:Y:S03]  /*0cc0*/  LDC.64 R8, c[0x0][0x3b0] ;  /* 0x0000ec00ff087b82 */ /* 0x010f260000000a00 */
[----:B------:R-:W3:Y:S01]  /*0cd0*/  LDS R4, [UR8+0x1c] ;  /* 0x00001c08ff047984 */ /* 0x000ee20008000800 */
[C---:B----4-:R-:W-:Y:S01]  /*0ce0*/  SHF.L.U64.HI R9, R8.reuse, 0x1, R9 ;  /* 0x0000000108097819 */ /* 0x050fe20000010209 */
[----:B------:R-:W-:-:S03]  /*0cf0*/  IMAD.SHL.U32 R6, R8, 0x2, RZ ;  /* 0x0000000208067824 */ /* 0x000fc600078e00ff */
[--C-:B-----5:R-:W-:Y:S02]  /*0d00*/  SHF.R.U32.HI R11, RZ, 0x4, R9.reuse ;  /* 0x00000004ff0b7819 */ /* 0x120fe40000011609 */
[----:B------:R-:W-:-:S05]  /*0d10*/  SHF.R.U64 R6, R6, 0x4, R9 ;  /* 0x0000000406067819 */ /* 0x000fca0000001209 */
[----:B------:R4:W-:Y:S01]  /*0d20*/  STS [UR8+0xc], R6 ;  /* 0x00000c06ff007988 */ /* 0x0009e20008000808 */
[----:B--2---:R-:W-:Y:S02]  /*0d30*/  LOP3.LUT R5, R5, 0x7, RZ, 0xb8, !PT ;  /* 0x0000000705057812 */ /* 0x004fe400078eb8ff */
[----:B---3--:R-:W-:-:S03]  /*0d40*/  LOP3.LUT R4, R4, 0xf, R11, 0xb8, !PT ;  /* 0x0000000f04047812 */ /* 0x008fc600078eb80b */
[----:B------:R4:W-:Y:S04]  /*0d50*/  STS [UR8+0x34], R5 ;  /* 0x00003405ff007988 */ /* 0x0009e80008000808 */
[----:B------:R4:W-:Y:S02]  /*0d60*/  STS [UR8+0x1c], R4 ;  /* 0x00001c04ff007988 */ /* 0x0009e40008000808 */
.L_x_27:
[----:B------:R-:W-:Y:S05]  /*0d70*/  BSYNC.RECONVERGENT B1 ;  /* 0x0000000000017941 */ /* 0x000fea0003800200 */
.L_x_26:
[----:B------:R-:W-:Y:S04]  /*0d80*/  BSSY.RECONVERGENT B2, `(.L_x_28) ;  /* 0x000001a000027945 */ /* 0x000fe80003800200 */
[----:B------:R-:W-:Y:S04]  /*0d90*/  BSSY.RELIABLE B1, `(.L_x_29) ;  /* 0x0000015000017945 */ /* 0x000fe80003800100 */
[----:B------:R-:W-:Y:S05]  /*0da0*/  @P3 BRA `(.L_x_30) ;  /* 0x0000000000203947 */ /* 0x000fea0003800000 */
[----:B--2-4-:R-:W2:Y:S02]  /*0db0*/  LDS R4, [UR8+0x34] ;  /* 0x00003408ff047984 */ /* 0x014ea40008000800 */
[----:B--2---:R-:W-:-:S05]  /*0dc0*/  LOP3.LUT R4, R4, 0x38, RZ, 0xb8, !PT ;  /* 0x0000003804047812 */ /* 0x004fca00078eb8ff */
[----:B------:R2:W-:Y:S01]  /*0dd0*/  STS [UR8+0x34], R4 ;  /* 0x00003404ff007988 */ /* 0x0005e20008000808 */
[----:B------:R-:W-:Y:S05]  /*0de0*/  @P3 BRA `(.L_x_31) ;  /* 0x0000000000203947 */ /* 0x000fea0003800000 */
[----:B--2---:R-:W2:Y:S01]  /*0df0*/  LDS R4, [UR8+0x8] ;  /* 0x00000808ff047984 */ /* 0x004ea20008000800 */
[----:B------:R-:W-:-:S05]  /*0e00*/  IMAD.MOV.U32 R5, RZ, RZ, 0x780 ;  /* 0x00000780ff057424 */ /* 0x000fca00078e00ff */
[----:B--2---:R-:W-:-:S05]  /*0e10*/  LOP3.LUT R4, R4, 0x300, R5, 0xd8, !PT ;  /* 0x0000030004047812 */ /* 0x004fca00078ed805 */
[----:B------:R2:W-:Y:S02]  /*0e20*/  STS [UR8+0x8], R4 ;  /* 0x00000804ff007988 */ /* 0x0005e40008000808 */
.L_x_30:
[----:B------:R-:W-:Y:S05]  /*0e30*/  @P3 BRA `(.L_x_32) ;  /* 0x0000000000283947 */ /* 0x000fea0003800000 */
[----:B--2-4-:R-:W2:Y:S02]  /*0e40*/  LDS R4, [UR8+0x8] ;  /* 0x00000808ff047984 */ /* 0x014ea40008000800 */
[----:B--2---:R-:W-:-:S05]  /*0e50*/  LOP3.LUT R4, R4, 0x1800, RZ, 0xb8, !PT ;  /* 0x0000180004047812 */ /* 0x004fca00078eb8ff */
[----:B------:R4:W-:Y:S02]  /*0e60*/  STS [UR8+0x8], R4 ;  /* 0x00000804ff007988 */ /* 0x0009e40008000808 */
.L_x_31:
[----:B------:R-:W-:Y:S05]  /*0e70*/  @P3 BREAK.RELIABLE B1 ;  /* 0x0000000000013942 */ /* 0x000fea0003800100 */
[----:B------:R-:W-:Y:S05]  /*0e80*/  @P3 BRA `(.L_x_33) ;  /* 0x0000000000243947 */ /* 0x000fea0003800000 */
[----:B--2-4-:R-:W2:Y:S01]  /*0e90*/  LDS R4, [UR8+0x8] ;  /* 0x00000808ff047984 */ /* 0x014ea20008000800 */
[----:B------:R-:W-:-:S05]  /*0ea0*/  IMAD.MOV.U32 R5, RZ, RZ, 0x6000 ;  /* 0x00006000ff057424 */ /* 0x000fca00078e00ff */
[----:B--2---:R-:W-:-:S04]  /*0eb0*/  LOP3.LUT R4, R4, 0x6000, R5, 0xd8, !PT ;  /* 0x0000600004047812 */ /* 0x004fc800078ed805 */
[----:B------:R-:W-:-:S05]  /*0ec0*/  LOP3.LUT R4, R4, 0x400000, RZ, 0xb8, !PT ;  /* 0x0040000004047812 */ /* 0x000fca00078eb8ff */
[----:B------:R2:W-:Y:S02]  /*0ed0*/  STS [UR8+0x8], R4 ;  /* 0x00000804ff007988 */ /* 0x0005e40008000808 */
.L_x_32:
[----:B------:R-:W-:Y:S05]  /*0ee0*/  BSYNC.RELIABLE B1 ;  /* 0x0000000000017941 */ /* 0x000fea0003800100 */
.L_x_29:
[----:B--2-4-:R-:W2:Y:S02]  /*0ef0*/  @!P3 LDS R4, [UR8+0x8] ;  /* 0x00000808ff04b984 */ /* 0x014ea40008000800 */
[----:B--2---:R-:W-:-:S05]  /*0f00*/  @!P3 LOP3.LUT R4, R4, 0x8000, RZ, 0xb8, !PT ;  /* 0x000080000404b812 */ /* 0x004fca00078eb8ff */
[----:B------:R2:W-:Y:S02]  /*0f10*/  @!P3 STS [UR8+0x8], R4 ;  /* 0x00000804ff00b988 */ /* 0x0005e40008000808 */
.L_x_33:
[----:B------:R-:W-:Y:S05]  /*0f20*/  BSYNC.RECONVERGENT B2 ;  /* 0x0000000000027941 */ /* 0x000fea0003800200 */
.L_x_28:
[----:B------:R-:W-:Y:S05]  /*0f30*/  WARPSYNC.ALL ;  /* 0x0000000000007948 */ /* 0x000fea0003800000 */
[----:B------:R-:W-:Y:S01]  /*0f40*/  NOP ;  /* 0x0000000000007918 */ /* 0x000fe20000000000 */
[----:B------:R-:W-:-:S04]  /*0f50*/  UIADD3 UR5, UPT, UPT, UR4, 0x80, URZ ;  /* 0x0000008004057890 */ /* 0x000fc8000fffe0ff */
[----:B------:R-:W-:-:S04]  /*0f60*/  UIADD3 UR26, UP0, UPT, UR5, UR20, URZ ;  /* 0x00000014051a7290 */ /* 0x000fc8000ff1e0ff */
[----:B------:R-:W-:Y:S01]  /*0f70*/  ULEA.HI.X.SX32 UR27, UR5, UR21, 0x1, UP0 ;  /* 0x00000015051b7291 */ /* 0x000fe200080f0eff */
[----:B------:R-:W-:Y:S11]  /*0f80*/  @P0 BRA `(.L_x_34) ;  /* 0x0000000000300947 */ /* 0x000ff60003800000 */
[----:B--2-4-:R-:W2:Y:S01]  /*0f90*/  S2R R4, SR_LANEID ;  /* 0x0000000000047919 */ /* 0x014ea20000000000 */
[----:B------:R-:W-:Y:S05]  /*0fa0*/  WARPSYNC.ALL ;  /* 0x0000000000007948 */ /* 0x000fea0003800000 */
[----:B------:R-:W-:Y:S01]  /*0fb0*/  NOP ;  /* 0x0000000000007918 */ /* 0x000fe20000000000 */
[----:B--2---:R-:W-:-:S05]  /*0fc0*/  IMAD.SHL.U32 R6, R4, 0x4, RZ ;  /* 0x0000000404067824 */ /* 0x004fca00078e00ff */
[----:B------:R-:W2:Y:S01]  /*0fd0*/  LDS R9, [R6+UR8] ;  /* 0x0000000806097984 */ /* 0x000ea20008000800 */
[----:B------:R-:W-:-:S05]  /*0fe0*/  IADD3 R4, P1, PT, R6, UR26, RZ ;  /* 0x0000001a06047c10 */ /* 0x000fca000ff3e0ff */
[----:B------:R-:W-:-:S05]  /*0ff0*/  IMAD.X R5, RZ, RZ, UR27, P1 ;  /* 0x0000001bff057e24 */ /* 0x000fca00088e06ff */
[----:B--2---:R2:W4:Y:S01]  /*1000*/  ATOMG.E.EXCH.STRONG.GPU PT, RZ, [R4], R9 ;  /* 0x0000000904ff73a8 */ /* 0x00452200041ee100 */
[----:B------:R-:W-:-:S04]  /*1010*/  DEPBAR {5,4,3,2,1,0} ;  /* 0x0000003f0000791a */ /* 0x000fc80000000000 */
[----:B------:R-:W3:Y:S02]  /*1020*/  CCTL.E.C.LDCU.IV.DEEP [UR26] ;  /* 0x000000001a007540 */ /* 0x000ee40009c08000 */
[----:B---3--:R2:W-:Y:S01]  /*1030*/  UTMACCTL.IV [UR26] ;  /* 0x000000001a0079b9 */ /* 0x0085e20008000000 */
[----:B------:R-:W-:Y:S01]  /*1040*/  NOP ;  /* 0x0000000000007918 */ /* 0x000fe20000000000 */
.L_x_34:
[----:B------:R-:W-:Y:S05]  /*1050*/  @P0 BRA `(.L_x_35) ;  /* 0x00000000000c0947 */ /* 0x000fea0003800000 */
[----:B------:R0:W-:Y:S01]  /*1060*/  UTMACMDFLUSH ;  /* 0x00000000000079b7 */ /* 0x0001e20000000000 */
[----:B------:R-:W-:Y:S05]  /*1070*/  @P0 BRA `(.L_x_35) ;  /* 0x0000000000040947 */ /* 0x000fea0003800000 */
[----:B------:R-:W-:-:S04]  /*1080*/  DEPBAR.LE SB0, 0x0 ;  /* 0x000080000000791a */ /* 0x000fc80000000000 */
.L_x_35:
[----:B------:R-:W-:Y:S05]  /*1090*/  WARPSYNC.ALL ;  /* 0x0000000000007948 */ /* 0x000fea0003800000 */
[----:B------:R-:W-:Y:S01]  /*10a0*/  NOP ;  /* 0x0000000000007918 */ /* 0x000fe20000000000 */
[----:B----4-:R-:W-:Y:S06]  /*10b0*/  BAR.SYNC.DEFER_BLOCKING 0x0 ;  /* 0x0000000000007b1d */ /* 0x010fec0000010000 */
[----:B------:R-:W-:Y:S02]  /*10c0*/  BSSY.RECONVERGENT B2, `(.L_x_36) ;  /* 0x000000b000027945 */ /* 0x000fe40003800200 */
[----:B------:R-:W-:Y:S06]  /*10d0*/  BAR.SYNC.DEFER_BLOCKING 0x0 ;  /* 0x0000000000007b1d */ /* 0x000fec0000010000 */
[----:B------:R4:W-:Y:S01]  /*10e0*/  @!P0 STS [R10], RZ ;  /* 0x000000ff0a008388 */ /* 0x0009e20000000800 */
[----:B------:R-:W-:Y:S01]  /*10f0*/  NOP ;  /* 0x0000000000007918 */ /* 0x000fe20000000000 */
[----:B------:R-:W-:Y:S05]  /*1100*/  @P3 BRA `(.L_x_37) ;  /* 0x0000000000183947 */ /* 0x000fea0003800000 */
[----:B--2---:R-:W2:Y:S01]  /*1110*/  LDS R4, [UR8+0x8] ;  /* 0x00000808ff047984 */ /* 0x004ea20008000800 */
[----:B------:R-:W3:Y:S01]  /*1120*/  LDC.64 R8, c[0x0][0x390] ;  /* 0x0000e400ff087b82 */ /* 0x000ee20000000a00 */
[----:B------:R-:W-:Y:S02]  /*1130*/  IMAD.MOV.U32 R5, RZ, RZ, 0x70 ;  /* 0x00000070ff057424 */ /* 0x000fe400078e00ff */
[----:B---3--:R3:W-:Y:S03]  /*1140*/  STS.64 [UR8], R8 ;  /* 0x00000008ff007988 */ /* 0x0087e60008000a08 */
[----:B--2---:R-:W-:-:S05]  /*1150*/  LOP3.LUT R4, R4, 0x10, R5, 0xd8, !PT ;  /* 0x0000001004047812 */ /* 0x004fca00078ed805 */
[----:B------:R3:W-:Y:S02]  /*1160*/  STS [UR8+0x8], R4 ;  /* 0x00000804ff007988 */ /* 0x0007e40008000808 */
.L_x_37:
[----:B--2---:R-:W-:Y:S05]  /*1170*/  BSYNC.RECONVERGENT B2 ;  /* 0x0000000000027941 */ /* 0x004fea0003800200 */
.L_x_36:
[----:B------:R-:W-:Y:S04]  /*1180*/  BSSY.RECONVERGENT B3, `(.L_x_38) ;  /* 0x0000011000037945 */ /* 0x000fe80003800200 */
[----:B------:R-:W-:Y:S04]  /*1190*/  BSSY.RELIABLE B2, `(.L_x_39) ;  /* 0x000000e000027945 */ /* 0x000fe80003800100 */
[----:B------:R-:W-:Y:S05]  /*11a0*/  @P3 BRA `(.L_x_40) ;  /* 0x0000000000243947 */ /* 0x000fea0003800000 */
[----:B---3--:R-:W2:Y:S01]  /*11b0*/  LDS R4, [UR8+0x34] ;  /* 0x00003408ff047984 */ /* 0x008ea20008000800 */
[----:B------:R-:W-:-:S05]  /*11c0*/  IMAD.MOV.U32 R5, RZ, RZ, 0x3f000000 ;  /* 0x3f000000ff057424 */ /* 0x000fca00078e00ff */
[----:B--2---:R-:W-:-:S05]  /*11d0*/  LOP3.LUT R4, R4, 0xff000000, R5, 0xb8, !PT ;  /* 0xff00000004047812 */ /* 0x004fca00078eb805 */
[----:B------:R2:W-:Y:S01]  /*11e0*/  STS [UR8+0x34], R4 ;  /* 0x00003404ff007988 */ /* 0x0005e20008000808 */
[----:B------:R-:W-:Y:S05]  /*11f0*/  @P3 BRA `(.L_x_41) ;  /* 0x00000000001c3947 */ /* 0x000fea0003800000 */
[----:B--2---:R-:W2:Y:S01]  /*1200*/  LDS R4, [UR8+0x38] ;  /* 0x00003808ff047984 */ /* 0x004ea20008000800 */
[----:B------:R-:W-:-:S05]  /*1210*/  IMAD.MOV.U32 R5, RZ, RZ, 0x7f ;  /* 0x0000007fff057424 */ /* 0x000fca00078e00ff */
[----:B--2---:R-:W-:-:S05]  /*1220*/  LOP3.LUT R4, R4, 0xff, R5, 0xb8, !PT ;  /* 0x000000ff04047812 */ /* 0x004fca00078eb805 */
[----:B------:R2:W-:Y:S02]  /*1230*/  STS [UR8+0x38], R4 ;  /* 0x00003804ff007988 */ /* 0x0005e40008000808 */
.L_x_40:
[----:B------:R-:W-:Y:S05]  /*1240*/  @P3 BREAK.RELIABLE B2 ;  /* 0x0000000000023942 */ /* 0x000fea0003800100 */
[----:B------:R-:W-:Y:S05]  /*1250*/  @P3 BRA `(.L_x_42) ;  /* 0x00000000000c3947 */ /* 0x000fea0003800000 */
[----:B------:R2:W-:Y:S02]  /*1260*/  STS [UR8+0x20], R3 ;  /* 0x00002003ff007988 */ /* 0x0005e40008000808 */
.L_x_41:
[----:B------:R-:W-:Y:S05]  /*1270*/  BSYNC.RELIABLE B2 ;  /* 0x0000000000027941 */ /* 0x000fea0003800100 */
.L_x_39:
[----:B------:R2:W-:Y:S02]  /*1280*/  @!P3 STS [UR8+0x24], R2 ;  /* 0x00002402ff00b988 */ /* 0x0005e40008000808 */
.L_x_42:
[----:B------:R-:W-:Y:S05]  /*1290*/  BSYNC.RECONVERGENT B3 ;  /* 0x0000000000037941 */ /* 0x000fea0003800200 */
.L_x_38:
[----:B------:R-:W-:Y:S05]  /*12a0*/  WARPSYNC.ALL ;  /* 0x0000000000007948 */ /* 0x000fea0003800000 */
[----:B------:R-:W-:Y:S01]  /*12b0*/  NOP ;  /* 0x0000000000007918 */ /* 0x000fe20000000000 */
[----:B------:R-:W-:Y:S04]  /*12c0*/  BSSY.RECONVERGENT B3, `(.L_x_43) ;  /* 0x000000e000037945 */ /* 0x000fe80003800200 */
[----:B------:R-:W-:Y:S05]  /*12d0*/  @P3 BRA `(.L_x_44) ;  /* 0x0000000000303947 */ /* 0x000fea0003800000 */
[----:B--2--5:R-:W2:Y:S01]  /*12e0*/  LDS R3, [UR8+0x34] ;  /* 0x00003408ff037984 */ /* 0x024ea20008000800 */
[----:B---3--:R-:W3:Y:S03]  /*12f0*/  LDC.64 R4, c[0x0][0x3b8] ;  /* 0x0000ee00ff047b82 */ /* 0x008ee60000000a00 */
[----:B------:R-:W5:Y:S01]  /*1300*/  LDS R2, [UR8+0x1c] ;  /* 0x00001c08ff027984 */ /* 0x000f620008000800 */
[C---:B---3--:R-:W-:Y:S01]  /*1310*/  SHF.L.U64.HI R5, R4.reuse, 0x1, R5 ;  /* 0x0000000104057819 */ /* 0x048fe20000010205 */
[----:B------:R-:W-:-:S03]  /*1320*/  IMAD.SHL.U32 R4, R4, 0x2, RZ ;  /* 0x0000000204047824 */ /* 0x000fc600078e00ff */
[--C-:B------:R-:W-:Y:S02]  /*1330*/  SHF.R.U32.HI R9, RZ, 0x4, R5.reuse ;  /* 0x00000004ff097819 */ /* 0x100fe40000011605 */
[----:B------:R-:W-:-:S05]  /*1340*/  SHF.R.U64 R4, R4, 0x4, R5 ;  /* 0x0000000404047819 */ /* 0x000fca0000001205 */
[----:B------:R3:W-:Y:S01]  /*1350*/  STS [UR8+0xc], R4 ;  /* 0x00000c04ff007988 */ /* 0x0007e20008000808 */
[----:B--2---:R-:W-:Y:S02]  /*1360*/  LOP3.LUT R3, R3, 0x7, RZ, 0xb8, !PT ;  /* 0x0000000703037812 */ /* 0x004fe400078eb8ff */
[----:B-----5:R-:W-:-:S03]  /*1370*/  LOP3.LUT R2, R2, 0xf, R9, 0xb8, !PT ;  /* 0x0000000f02027812 */ /* 0x020fc600078eb809 */
[----:B------:R3:W-:Y:S04]  /*1380*/  STS [UR8+0x34], R3 ;  /* 0x00003403ff007988 */ /* 0x0007e80008000808 */
[----:B------:R3:W-:Y:S02]  /*1390*/  STS [UR8+0x1c], R2 ;  /* 0x00001c02ff007988 */ /* 0x0007e40008000808 */
.L_x_44:
[----:B------:R-:W-:Y:S05]  /*13a0*/  BSYNC.RECONVERGENT B3 ;  /* 0x0000000000037941 */ /* 0x000fea0003800200 */
.L_x_43:
[----:B------:R-:W-:Y:S04]  /*13b0*/  BSSY.RECONVERGENT B4, `(.L_x_45) ;  /* 0x000001a000047945 */ /* 0x000fe80003800200 */
[----:B------:R-:W-:Y:S04]  /*13c0*/  BSSY.RELIABLE B3, `(.L_x_46) ;  /* 0x0000015000037945 */ /* 0x000fe80003800100 */
[----:B------:R-:W-:Y:S05]  /*13d0*/  @P3 BRA `(.L_x_47) ;  /* 0x0000000000203947 */ /* 0x000fea0003800000 */
[----:B--23--:R-:W2:Y:S02]  /*13e0*/  LDS R2, [UR8+0x34] ;  /* 0x00003408ff027984 */ /* 0x00cea40008000800 */
[----:B--2---:R-:W-:-:S05]  /*13f0*/  LOP3.LUT R2, R2, 0x38, RZ, 0xb8, !PT ;  /* 0x0000003802027812 */ /* 0x004fca00078eb8ff */
[----:B------:R2:W-:Y:S01]  /*1400*/  STS [UR8+0x34], R2 ;  /* 0x00003402ff007988 */ /* 0x0005e20008000808 */
[----:B------:R-:W-:Y:S05]  /*1410*/  @P3 BRA `(.L_x_48) ;  /* 0x0000000000203947 */ /* 0x000fea0003800000 */
[----:B--2---:R-:W2:Y:S01]  /*1420*/  LDS R2, [UR8+0x8] ;  /* 0x00000808ff027984 */ /* 0x004ea20008000800 */
[----:B-----5:R-:W-:-:S05]  /*1430*/  IMAD.MOV.U32 R3, RZ, RZ, 0x780 ;  /* 0x00000780ff037424 */ /* 0x020fca00078e00ff */
[----:B--2---:R-:W-:-:S05]  /*1440*/  LOP3.LUT R2, R2, 0x300, R3, 0xd8, !PT ;  /* 0x0000030002027812 */ /* 0x004fca00078ed803 */
[----:B------:R2:W-:Y:S02]  /*1450*/  STS [UR8+0x8], R2 ;  /* 0x00000802ff007988 */ /* 0x0005e40008000808 */
.L_x_47:
[----:B------:R-:W-:Y:S05]  /*1460*/  @P3 BRA `(.L_x_49) ;  /* 0x0000000000283947 */ /* 0x000fea0003800000 */
[----:B--23--:R-:W2:Y:S02]  /*1470*/  LDS R2, [UR8+0x8] ;  /* 0x00000808ff027984 */ /* 0x00cea40008000800 */
[----:B--2---:R-:W-:-:S05]  /*1480*/  LOP3.LUT R2, R2, 0x1800, RZ, 0xb8, !PT ;  /* 0x0000180002027812 */ /* 0x004fca00078eb8ff */
[----:B------:R3:W-:Y:S02]  /*1490*/  STS [UR8+0x8], R2 ;  /* 0x00000802ff007988 */ /* 0x0007e40008000808 */
.L_x_48:
[----:B------:R-:W-:Y:S05]  /*14a0*/  @P3 BREAK.RELIABLE B3 ;  /* 0x0000000000033942 */ /* 0x000fea0003800100 */
[----:B------:R-:W-:Y:S05]  /*14b0*/  @P3 BRA `(.L_x_50) ;  /* 0x0000000000243947 */ /* 0x000fea0003800000 */
[----:B--23--:R-:W2:Y:S01]  /*14c0*/  LDS R2, [UR8+0x8] ;  /* 0x00000808ff027984 */ /* 0x00cea20008000800 */
[----:B-----5:R-:W-:-:S05]  /*14d0*/  IMAD.MOV.U32 R3, RZ, RZ, 0x6000 ;  /* 0x00006000ff037424 */ /* 0x020fca00078e00ff */
[----:B--2---:R-:W-:-:S04]  /*14e0*/  LOP3.LUT R2, R2, 0x6000, R3, 0xd8, !PT ;  /* 0x0000600002027812 */ /* 0x004fc800078ed803 */
[----:B------:R-:W-:-:S05]  /*14f0*/  LOP3.LUT R2, R2, 0x400000, RZ, 0xb8, !PT ;  /* 0x0040000002027812 */ /* 0x000fca00078eb8ff */
[----:B------:R2:W-:Y:S02]  /*1500*/  STS [UR8+0x8], R2 ;  /* 0x00000802ff007988 */ /* 0x0005e40008000808 */
.L_x_49:
[----:B------:R-:W-:Y:S05]  /*1510*/  BSYNC.RELIABLE B3 ;  /* 0x0000000000037941 */ /* 0x000fea0003800100 */
.L_x_46:
[----:B--23--:R-:W2:Y:S02]  /*1520*/  @!P3 LDS R2, [UR8+0x8] ;  /* 0x00000808ff02b984 */ /* 0x00cea40008000800 */
[----:B--2---:R-:W-:-:S05]  /*1530*/  @!P3 LOP3.LUT R2, R2, 0x8000, RZ, 0xb8, !PT ;  /* 0x000080000202b812 */ /* 0x004fca00078eb8ff */
[----:B------:R2:W-:Y:S02]  /*1540*/  @!P3 STS [UR8+0x8], R2 ;  /* 0x00000802ff00b988 */ /* 0x0005e40008000808 */
.L_x_50:
[----:B------:R-:W-:Y:S05]  /*1550*/  BSYNC.RECONVERGENT B4 ;  /* 0x0000000000047941 */ /* 0x000fea0003800200 */
.L_x_45:
[----:B------:R-:W-:Y:S05]  /*1560*/  WARPSYNC.ALL ;  /* 0x0000000000007948 */ /* 0x000fea0003800000 */
[----:B------:R-:W-:Y:S01]  /*1570*/  NOP ;  /* 0x0000000000007918 */ /* 0x000fe20000000000 */
[----:B------:R-:W-:-:S04]  /*1580*/  UIADD3 UR4, UPT, UPT, UR4, 0x100, URZ ;  /* 0x0000010004047890 */ /* 0x000fc8000fffe0ff */
[----:B------:R-:W-:-:S04]  /*1590*/  UIADD3 UR20, UP0, UPT, UR4, UR20, URZ ;  /* 0x0000001404147290 */ /* 0x000fc8000ff1e0ff */
[----:B------:R-:W-:Y:S01]  /*15a0*/  ULEA.HI.X.SX32 UR21, UR4, UR21, 0x1, UP0 ;  /* 0x0000001504157291 */ /* 0x000fe200080f0eff */
[----:B------:R-:W-:Y:S11]  /*15b0*/  @P0 BRA `(.L_x_51) ;  /* 0x0000000000300947 */ /* 0x000ff60003800000 */
[----:B--23--:R-:W2:Y:S01]  /*15c0*/  S2R R2, SR_LANEID ;  /* 0x0000000000027919 */ /* 0x00cea20000000000 */
[----:B------:R-:W-:Y:S05]  /*15d0*/  WARPSYNC.ALL ;  /* 0x0000000000007948 */ /* 0x000fea0003800000 */
[----:B------:R-:W-:Y:S01]  /*15e0*/  NOP ;  /* 0x0000000000007918 */ /* 0x000fe20000000000 */
[----:B--2---:R-:W-:-:S05]  /*15f0*/  IMAD.SHL.U32 R4, R2, 0x4, RZ ;  /* 0x0000000402047824 */ /* 0x004fca00078e00ff */
[----:B------:R-:W2:Y:S01]  /*1600*/  LDS R5, [R4+UR8] ;  /* 0x0000000804057984 */ /* 0x000ea20008000800 */
[----:B------:R-:W-:-:S05]  /*1610*/  IADD3 R2, P1, PT, R4, UR20, RZ ;  /* 0x0000001404027c10 */ /* 0x000fca000ff3e0ff */
[----:B-----5:R-:W-:-:S05]  /*1620*/  IMAD.X R3, RZ, RZ, UR21, P1 ;  /* 0x00000015ff037e24 */ /* 0x020fca00088e06ff */
[----:B--2---:R2:W3:Y:S01]  /*1630*/  ATOMG.E.EXCH.STRONG.GPU PT, RZ, [R2], R5 ;  /* 0x0000000502ff73a8 */ /* 0x0044e200041ee100 */
[----:B------:R-:W-:-:S04]  /*1640*/  DEPBAR {5,4,3,2,1,0} ;  /* 0x0000003f0000791a */ /* 0x000fc80000000000 */
[----:B------:R-:W5:Y:S02]  /*1650*/  CCTL.E.C.LDCU.IV.DEEP [UR20] ;  /* 0x0000000014007540 */ /* 0x000f640009c08000 */
[----:B-----5:R2:W-:Y:S01]  /*1660*/  UTMACCTL.IV [UR20] ;  /* 0x00000000140079b9 */ /* 0x0205e20008000000 */
[----:B------:R-:W-:Y:S01]  /*1670*/  NOP ;  /* 0x0000000000007918 */ /* 0x000fe20000000000 */
.L_x_51:
[----:B------:R-:W-:Y:S05]  /*1680*/  @P0 BRA `(.L_x_52) ;  /* 0x00000000000c0947 */ /* 0x000fea0003800000 */
[----:B------:R0:W-:Y:S01]  /*1690*/  UTMACMDFLUSH ;  /* 0x00000000000079b7 */ /* 0x0001e20000000000 */
[----:B------:R-:W-:Y:S05]  /*16a0*/  @P0 BRA `(.L_x_52) ;  /* 0x0000000000040947 */ /* 0x000fea0003800000 */
[----:B------:R-:W-:-:S04]  /*16b0*/  DEPBAR.LE SB0, 0x0 ;  /* 0x000080000000791a */ /* 0x000fc80000000000 */
.L_x_52:
[----:B------:R-:W-:Y:S05]  /*16c0*/  WARPSYNC.ALL ;  /* 0x0000000000007948 */ /* 0x000fea0003800000 */
[----:B------:R-:W-:Y:S01]  /*16d0*/  NOP ;  /* 0x0000000000007918 */ /* 0x000fe20000000000 */
[----:B---3--:R-:W-:Y:S01]  /*16e0*/  BAR.SYNC.DEFER_BLOCKING 0x0 ;  /* 0x0000000000007b1d */ /* 0x008fe20000010000 */
[----:B--2---:R-:W-:Y:S01]  /*16f0*/  SHF.R.U32.HI R2, RZ, 0x5, R0 ;  /* 0x00000005ff027819 */ /* 0x004fe20000011600 */
[----:B------:R-:W-:-:S03]  /*1700*/  UIADD3 UR15, UPT, UPT, UR8, 0xc020, URZ ;  /* 0x0000c020080f7890 */ /* 0x000fc6000fffe0ff */
[----:B------:R-:W-:Y:S01]  /*1710*/  R2UR UR22, R2 ;  /* 0x00000000021672ca */ /* 0x000fe200000e0000 */
[----:B------:R-:W-:Y:S01]  /*1720*/  VOTEU.ALL UP0, P3 ;  /* 0x0000000000ff7886 */ /* 0x000fe20001800000 */
[----:B------:R-:W-:Y:S01]  /*1730*/  UMOV UR4, 0x1 ;  /* 0x0000000100047882 */ /* 0x000fe20000000000 */
[----:B------:R-:W-:Y:S01]  /*1740*/  VOTEU.ALL UP1, P3 ;  /* 0x0000000000ff7886 */ /* 0x000fe20001820000 */
[----:B------:R-:W-:Y:S02]  /*1750*/  BSSY.RECONVERGENT B4, `(.L_x_53) ;  /* 0x0000018000047945 */ /* 0x000fe40003800200 */
[----:B------:R-:W-:-:S04]  /*1760*/  @!UP0 UIADD3 UR10, UPT, UPT, -UR4, 0x100000, URZ ;  /* 0x00100000040a8890 */ /* 0x000fc8000fffe1ff */
[----:B------:R-:W-:Y:S02]  /*1770*/  @!UP0 USHF.L.U32 UR11, UR10, 0xb, URZ ;  /* 0x0000000b0a0b8899 */ /* 0x000fe400080006ff */
[----:B------:R-:W-:Y:S02]  /*1780*/  @!UP0 USHF.L.U32 UR10, UR10, 0x1, URZ ;  /* 0x000000010a0a8899 */ /* 0x000fe400080006ff */
[----:B------:R-:W-:-:S04]  /*1790*/  @!UP0 UIADD3 UR4, UPT, UPT, -UR4, 0x100000, URZ ;  /* 0x0010000004048890 */ /* 0x000fc8000fffe1ff */
[----:B------:R-:W-:Y:S02]  /*17a0*/  @!UP0 USHF.L.U32 UR5, UR4, 0xb, URZ ;  /* 0x0000000b04058899 */ /* 0x000fe400080006ff */
[----:B------:R-:W-:Y:S01]  /*17b0*/  @!UP0 USHF.L.U32 UR4, UR4, 0x1, URZ ;  /* 0x0000000104048899 */ /* 0x000fe200080006ff */
[----:B------:R-:W-:Y:S01]  /*17c0*/  VOTEU.ALL UP0, P3 ;  /* 0x0000000000ff7886 */ /* 0x000fe20001800000 */
[----:B------:R-:W2:Y:S04]  /*17d0*/  FENCE.VIEW.ASYNC.S ;  /* 0x00000000000073c6 */ /* 0x000ea80000000000 */
[----:B--2---:R2:W3:Y:S06]  /*17e0*/  @!UP0 SYNCS.EXCH.64 URZ, [UR8+0xc000], UR10 ;  /* 0x00c0000a08ff85b2 */ /* 0x0044ec0008000100 */
[----:B------:R2:W3:Y:S02]  /*17f0*/  @!UP1 SYNCS.EXCH.64 URZ, [UR8+0xc020], UR4 ;  /* 0x00c0200408ff95b2 */ /* 0x0004e40008000100 */
[----:B---3--:R-:W-:Y:S06]  /*1800*/  BAR.SYNC.DEFER_BLOCKING 0x0 ;  /* 0x0000000000007b1d */ /* 0x008fec0000010000 */
[----:B------:R-:W-:Y:S05]  /*1810*/  @P3 BRA `(.L_x_54) ;  /* 0x00000000002c3947 */ /* 0x000fea0003800000 */
[----:B--2---:R-:W-:Y:S02]  /*1820*/  UMOV UR4, 0x1 ;  /* 0x0000000100047882 */ /* 0x004fe40000000000 */
[----:B------:R-:W-:-:S04]  /*1830*/  UIADD3 UR10, UPT, UPT, -UR4, 0x100000, URZ ;  /* 0x00100000040a7890 */ /* 0x000fc8000fffe1ff */
[----:B------:R-:W-:Y:S02]  /*1840*/  USHF.L.U32 UR11, UR10, 0xb, URZ ;  /* 0x0000000b0a0b7899 */ /* 0x000fe400080006ff */
[----:B------:R-:W-:Y:S02]  /*1850*/  USHF.L.U32 UR10, UR10, 0x1, URZ ;  /* 0x000000010a0a7899 */ /* 0x000fe400080006ff */
[----:B------:R-:W-:-:S04]  /*1860*/  UIADD3 UR4, UPT, UPT, -UR4, 0x100000, URZ ;  /* 0x0010000004047890 */ /* 0x000fc8000fffe1ff */
[----:B------:R-:W-:Y:S02]  /*1870*/  USHF.L.U32 UR5, UR4, 0xb, URZ ;  /* 0x0000000b04057899 */ /* 0x000fe400080006ff */
[----:B------:R-:W-:Y:S01]  /*1880*/  USHF.L.U32 UR4, UR4, 0x1, URZ ;  /* 0x0000000104047899 */ /* 0x000fe200080006ff */
[----:B------:R-:W2:Y:S03]  /*1890*/  FENCE.VIEW.ASYNC.S ;  /* 0x00000000000073c6 */ /* 0x000ea60000000000 */
[----:B--2---:R3:W2:Y:S08]  /*18a0*/  SYNCS.EXCH.64 URZ, [UR8+0xc008], UR10 ;  /* 0x00c0080a08ff75b2 */ /* 0x0046b00008000100 */
[----:B------:R3:W4:Y:S02]  /*18b0*/  SYNCS.EXCH.64 URZ, [UR8+0xc028], UR4 ;  /* 0x00c0280408ff75b2 */ /* 0x0007240008000100 */
[----:B---3--:R-:W-:Y:S01]  /*18c0*/  NOP ;  /* 0x0000000000007918 */ /* 0x008fe20000000000 */
.L_x_54:
[----:B--2---:R-:W-:Y:S05]  /*18d0*/  BSYNC.RECONVERGENT B4 ;  /* 0x0000000000047941 */ /* 0x004fea0003800200 */
.L_x_53:
[----:B----4-:R-:W-:Y:S06]  /*18e0*/  BAR.SYNC.DEFER_BLOCKING 0x0 ;  /* 0x0000000000007b1d */ /* 0x010fec0000010000 */
[----:B------:R-:W-:Y:S04]  /*18f0*/  BSSY.RECONVERGENT B4, `(.L_x_55) ;  /* 0x000000d000047945 */ /* 0x000fe80003800200 */
[----:B------:R-:W-:Y:S05]  /*1900*/  @P3 BRA `(.L_x_56) ;  /* 0x00000000002c3947 */ /* 0x000fea0003800000 */
[----:B------:R-:W-:Y:S02]  /*1910*/  UMOV UR4, 0x1 ;  /* 0x0000000100047882 */ /* 0x000fe40000000000 */
[----:B------:R-:W-:-:S04]  /*1920*/  UIADD3 UR10, UPT, UPT, -UR4, 0x100000, URZ ;  /* 0x00100000040a7890 */ /* 0x000fc8000fffe1ff */
[----:B------:R-:W-:Y:S02]  /*1930*/  USHF.L.U32 UR11, UR10, 0xb, URZ ;  /* 0x0000000b0a0b7899 */ /* 0x000fe400080006ff */
[----:B------:R-:W-:Y:S02]  /*1940*/  USHF.L.U32 UR10, UR10, 0x1, URZ ;  /* 0x000000010a0a7899 */ /* 0x000fe400080006ff */
[----:B------:R-:W-:-:S04]  /*1950*/  UIADD3 UR4, UPT, UPT, -UR4, 0x100000, URZ ;  /* 0x0010000004047890 */ /* 0x000fc8000fffe1ff */
[----:B------:R-:W-:Y:S02]  /*1960*/  USHF.L.U32 UR5, UR4, 0xb, URZ ;  /* 0x0000000b04057899 */ /* 0x000fe400080006ff */
[----:B------:R-:W-:Y:S01]  /*1970*/  USHF.L.U32 UR4, UR4, 0x1, URZ ;  /* 0x0000000104047899 */ /* 0x000fe200080006ff */
[----:B------:R-:W2:Y:S03]  /*1980*/  FENCE.VIEW.ASYNC.S ;  /* 0x00000000000073c6 */ /* 0x000ea60000000000 */
[----:B--2---:R2:W3:Y:S08]  /*1990*/  SYNCS.EXCH.64 URZ, [UR8+0xc010], UR10 ;  /* 0x00c0100a08ff75b2 */ /* 0x0044f00008000100 */
[----:B------:R2:W4:Y:S01]  /*19a0*/  SYNCS.EXCH.64 URZ, [UR8+0xc030], UR4 ;  /* 0x00c0300408ff75b2 */ /* 0x0005220008000100 */
[----:B------:R-:W-:Y:S01]  /*19b0*/  NOP ;  /* 0x0000000000007918 */ /* 0x000fe20000000000 */
.L_x_56:
[----:B--2---:R-:W-:Y:S05]  /*19c0*/  BSYNC.RECONVERGENT B4 ;  /* 0x0000000000047941 */ /* 0x004fea0003800200 */
.L_x_55:
[----:B---34-:R-:W-:Y:S01]  /*19d0*/  BAR.SYNC.DEFER_BLOCKING 0x0 ;  /* 0x0000000000007b1d */ /* 0x018fe20000010000 */
[----:B------:R-:W-:Y:S01]  /*19e0*/  USHF.L.U32 UR19, UR7, 0x7, URZ ;  /* 0x0000000707137899 */ /* 0x000fe200080006ff */
[----:B------:R-:W-:Y:S01]  /*19f0*/  ISETP.GE.AND P0, PT, R7, 0x1, PT ;  /* 0x000000010700780c */ /* 0x000fe20003f06270 */
[----:B------:R-:W-:-:S03]  /*1a00*/  USHF.L.U32 UR14, UR9, 0x6, URZ ;  /* 0x00000006090e7899 */ /* 0x000fc600080006ff */
        /* <DEDUP_REMOVED lines=13> */
.L_x_58:
[----:B--2---:R-:W-:Y:S05]  /*1ae0*/  BSYNC.RECONVERGENT B4 ;  /* 0x0000000000047941 */ /* 0x004fea0003800200 */
.L_x_57:
[----:B------:R-:W-:Y:S05]  /*1af0*/  @!P0 BRA `(.L_x_59) ;  /* 0x0000000800208947 */ /* 0x000fea0003800000 */
[----:B---34-:R-:W-:Y:S01]  /*1b00*/  BAR.SYNC.DEFER_BLOCKING 0x0 ;  /* 0x0000000000007b1d */ /* 0x018fe20000010000 */
[----:B------:R-:W-:Y:S01]  /*1b10*/  @!P3 IMAD.MOV.U32 R2, RZ, RZ, 0x3000 ;  /* 0x00003000ff02b424 */ /* 0x000fe200078e00ff */
[----:B------:R-:W-:Y:S02]  /*1b20*/  ELECT P1, URZ, PT ;  /* 0x0000000000ff782f */ /* 0x000fe40003820000 */
[----:B------:R-:W-:Y:S02]  /*1b30*/  ELECT P0, URZ, PT ;  /* 0x0000000000ff782f */ /* 0x000fe40003800000 */
[C---:B------:R-:W-:Y:S01]  /*1b40*/  ISETP.LT.U32.AND P1, PT, R36.reuse, 0x20, P1 ;  /* 0x000000202400780c */ /* 0x040fe20000f21070 */
[----:B------:R-:W-:Y:S01]  /*1b50*/  UMOV UR11, UR19 ;  /* 0x00000013000b7c82 */ /* 0x000fe20008000000 */
[----:B------:R-:W-:Y:S01]  /*1b60*/  ISETP.LT.U32.AND P0, PT, R36, 0x20, P0 ;  /* 0x000000202400780c */ /* 0x000fe20000701070 */
[----:B------:R-:W-:Y:S01]  /*1b70*/  UIADD3 UR4, UPT, UPT, UR8, 0x8000, URZ ;  /* 0x0000800008047890 */ /* 0x000fe2000fffe0ff */
[----:B------:R-:W-:-:S09]  /*1b80*/  UMOV UR6, UR14 ;  /* 0x0000000e00067c82 */ /* 0x000fd20008000000 */
[----:B------:R-:W-:Y:S01]  /*1b90*/  VOTEU.ANY UP0, P1 ;  /* 0x0000000000ff7886 */ /* 0x000fe20000800100 */
[----:B------:R-:W-:Y:S01]  /*1ba0*/  VOTEU.ANY UP2, P1 ;  /* 0x0000000000ff7886 */ /* 0x000fe20000840100 */
[----:B------:R-:W-:Y:S01]  /*1bb0*/  VOTEU.ANY UP1, P0 ;  /* 0x0000000000ff7886 */ /* 0x000fe20000020100 */
[----:B------:R-:W-:Y:S01]  /*1bc0*/  VOTEU.ANY UP3, P0 ;  /* 0x0000000000ff7886 */ /* 0x000fe20000060100 */
[----:B------:R2:W-:Y:S01]  /*1bd0*/  @!P3 SYNCS.ARRIVE.TRANS64 RZ, [UR8+0xc000], R2 ;  /* 0x00c00002ffffb9a7 */ /* 0x0005e20008000008 */
[----:B------:R3:W-:Y:S06]  /*1be0*/  MEMBAR.ALL.CTA ;  /* 0x0000000000007992 */ /* 0x0007ec0000008000 */
[----:B---3--:R-:W3:Y:S01]  /*1bf0*/  FENCE.VIEW.ASYNC.S ;  /* 0x00000000000073c6 */ /* 0x008ee20000000000 */
[----:B------:R-:W-:Y:S01]  /*1c00*/  @UP0 UIADD3 UR9, UPT, UPT, UR8, 0xc000, URZ ;  /* 0x0000c00008090890 */ /* 0x000fe2000fffe0ff */
[----:B------:R-:W-:Y:S01]  /*1c10*/  @UP0 UMOV UR10, URZ ;  /* 0x000000ff000a0c82 */ /* 0x000fe20008000000 */
[----:B------:R-:W-:Y:S01]  /*1c20*/  @UP1 UIADD3 UR5, UPT, UPT, UR8, 0xc000, URZ ;  /* 0x0000c00008051890 */ /* 0x000fe2000fffe0ff */
[----:B------:R-:W-:Y:S01]  /*1c30*/  @UP1 UMOV UR7, URZ ;  /* 0x000000ff00071c82 */ /* 0x000fe20008000000 */
[----:B------:R-:W-:Y:S01]  /*1c40*/  UISETP.NE.U32.AND UP0, UPT, UR22, URZ, UPT ;  /* 0x000000ff1600728c */ /* 0x000fe2000bf05070 */
[----:B---3--:R-:W-:Y:S06]  /*1c50*/  BAR.SYNC.DEFER_BLOCKING 0x0 ;  /* 0x0000000000007b1d */ /* 0x008fec0000010000 */
[----:B------:R2:W-:Y:S02]  /*1c60*/  @UP2 UTMALDG.2D [UR8], [UR24] ;  /* 0x00000008180025b4 */ /* 0x0005e40008008000 */
[----:B------:R-:W-:Y:S06]  /*1c70*/  BAR.SYNC.DEFER_BLOCKING 0x0 ;  /* 0x0000000000007b1d */ /* 0x000fec0000010000 */
[----:B------:R2:W-:Y:S02]  /*1c80*/  @UP3 UTMALDG.2D [UR4], [UR26] ;  /* 0x000000041a0035b4 */ /* 0x0005e40008008000 */
[----:B------:R-:W-:Y:S06]  /*1c90*/  BAR.SYNC.DEFER_BLOCKING 0x0 ;  /* 0x0000000000007b1d */ /* 0x000fec0000010000 */
[----:B------:R-:W3:Y:S02]  /*1ca0*/  SYNCS.PHASECHK.TRANS64.TRYWAIT P0, [UR8+0xc000], RZ ;  /* 0x00c000ffff0075a7 */ /* 0x000ee40008001108 */
[----:B--23--:R-:W-:Y:S05]  /*1cb0*/  @!P0 BRA `(.L_x_60) ;  /* 0x0000000c00848947 */ /* 0x00cfea0003800000 */
.L_x_78:
[----:B------:R-:W-:Y:S05]  /*1cc0*/  BRA.U UP0, `(.L_x_61) ;  /* 0x0000000100547547 */ /* 0x000fea000b800000 */
[----:B------:R-:W-:Y:S02]  /*1cd0*/  USHF.R.U32.HI UR5, URZ, 0x4, UR8 ;  /* 0x00000004ff057899 */ /* 0x000fe40008011608 */
[----:B------:R-:W-:Y:S02]  /*1ce0*/  USHF.R.U32.HI UR6, URZ, 0x4, UR4 ;  /* 0x00000004ff067899 */ /* 0x000fe40008011604 */
[----:B------:R-:W-:Y:S02]  /*1cf0*/  USGXT.U32 UR4, UR5, 0xe ;  /* 0x0000000e0504789a */ /* 0x000fe40008000000 */
[----:B------:R-:W-:Y:S01]  /*1d00*/  USGXT.U32 UR6, UR6, 0xe ;  /* 0x0000000e0606789a */ /* 0x000fe20008000000 */
[----:B------:R-:W-:Y:S01]  /*1d10*/  UMOV UR10, 0xfffffffe ;  /* 0xfffffffe000a7882 */ /* 0x000fe20000000000 */
[----:B------:R-:W-:Y:S01]  /*1d20*/  UMOV UR11, 0x7fffbfdf ;  /* 0x7fffbfdf000b7882 */ /* 0x000fe20000000000 */
[----:B------:R-:W-:Y:S01]  /*1d30*/  UMOV UR12, 0x80 ;  /* 0x00000080000c7882 */ /* 0x000fe20000000000 */
[----:B------:R-:W-:Y:S01]  /*1d40*/  UMOV UR13, 0x40004040 ;  /* 0x40004040000d7882 */ /* 0x000fe20000000000 */
[----:B------:R-:W-:Y:S01]  /*1d50*/  UMOV UR5, URZ ;  /* 0x000000ff00057c82 */ /* 0x000fe20008000000 */
[----:B------:R-:W-:Y:S01]  /*1d60*/  UMOV UR7, URZ ;  /* 0x000000ff00077c82 */ /* 0x000fe20008000000 */
[----:B------:R-:W-:-:S02]  /*1d70*/  UIADD3.64 UR10, UPT, UPT, UR4, -UR10, URZ ;  /* 0x8000000a040a7297 */ /* 0x000fc4000fffe0ff */
[----:B------:R-:W-:Y:S01]  /*1d80*/  UIADD3.64 UR12, UPT, UPT, UR6, UR12, URZ ;  /* 0x0000000c060c7297 */ /* 0x000fe2000fffe0ff */
[----:B------:R-:W-:Y:S01]  /*1d90*/  UMOV UR16, 0x0 ;  /* 0x0000000000107882 */ /* 0x000fe20000000000 */
[----:B------:R-:W-:Y:S01]  /*1da0*/  UMOV UR17, 0x8110010 ;  /* 0x0811001000117882 */ /* 0x000fe20000000000 */
[----:B------:R-:W-:Y:S01]  /*1db0*/  UMOV UR5, 0x80004020 ;  /* 0x8000402000057882 */ /* 0x000fe20000000000 */
[----:B------:R-:W-:Y:S01]  /*1dc0*/  UMOV UR7, 0x40004040 ;  /* 0x4000404000077882 */ /* 0x000fe20000000000 */
[----:B------:R-:W-:Y:S01]  /*1dd0*/  UMOV UR28, 0x0 ;  /* 0x00000000001c7882 */ /* 0x000fe20000000000 */
[----:B------:R-:W-:Y:S01]  /*1de0*/  UMOV UR29, 0x8110010 ;  /* 0x08110010001d7882 */ /* 0x000fe20000000000 */
[----:B------:R2:W-:Y:S02]  /*1df0*/  UTCHMMA gdesc[UR4], gdesc[UR6], tmem[UR23], tmem[UR16], idesc[UR17], !UPT ;  /* 0x00ff1006040075ea */ /* 0x0005e4000f800017 */
[----:B------:R2:W-:Y:S01]  /*1e00*/  UTCHMMA gdesc[UR10], gdesc[UR12], tmem[UR23], tmem[UR28], idesc[UR29], UPT ;  /* 0x00ff1c0c0a0075ea */ /* 0x0005e2000b800017 */
[----:B------:R-:W-:-:S02]  /*1e10*/  NOP ;  /* 0x0000000000007918 */ /* 0x000fc40000000000 */
.L_x_61:
[----:B------:R-:W-:Y:S01]  /*1e20*/  ELECT P0, URZ, PT ;  /* 0x0000000000ff782f */ /* 0x000fe20003800000 */
[----:B--2---:R-:W-:Y:S01]  /*1e30*/  UMOV UR4, UR15 ;  /* 0x0000000f00047c82 */ /* 0x004fe20008000000 */
[----:B------:R-:W-:Y:S02]  /*1e40*/  UMOV UR5, URZ ;  /* 0x000000ff00057c82 */ /* 0x000fe40008000000 */
[----:B------:R-:W-:-:S13]  /*1e50*/  ISETP.LT.U32.AND P0, PT, R36, 0x20, P0 ;  /* 0x000000202400780c */ /* 0x000fda0000701070 */
[----:B------:R-:W-:Y:S01]  /*1e60*/  VOTEU.ANY UP0, P0 ;  /* 0x0000000000ff7886 */ /* 0x000fe20000000100 */
[----:B------:R-:W-:Y:S01]  /*1e70*/  VOTEU.ANY UP1, P0 ;  /* 0x0000000000ff7886 */ /* 0x000fe20000020100 */
[----:B------:R-:W-:-:S03]  /*1e80*/  ISETP.GE.U32.AND P0, PT, R7, 0x21, PT ;  /* 0x000000210700780c */ /* 0x000fc60003f06070 */
[----:B------:R-:W-:Y:S02]  /*1e90*/  @UP0 UMOV UR4, UR4 ;  /* 0x0000000400040c82 */ /* 0x000fe40008000000 */
[----:B------:R2:W-:Y:S01]  /*1ea0*/  @UP1 UTCBAR [UR4], URZ ;  /* 0x000000ff040013e9 */ /* 0x0005e200080000ff */
[----:B------:R-:W-:Y:S06]  /*1eb0*/  BAR.SYNC.DEFER_BLOCKING 0x0 ;  /* 0x0000000000007b1d */ /* 0x000fec0000010000 */
[----:B------:R-:W3:Y:S02]  /*1ec0*/  SYNCS.PHASECHK.TRANS64.TRYWAIT P1, [UR8+0xc020], RZ ;  /* 0x00c020ffff0075a7 */ /* 0x000ee40008021108 */
[----:B--23--:R-:W-:Y:S05]  /*1ed0*/  @!P1 BRA `(.L_x_62) ;  /* 0x0000000c00089947 */ /* 0x00cfea0003800000 */
.L_x_79:
[----:B------:R-:W-:Y:S01]  /*1ee0*/  UMOV UR4, URZ ;  /* 0x000000ff00047c82 */ /* 0x000fe20008000000 */
[----:B------:R-:W-:Y:S05]  /*1ef0*/  @!P0 BRA `(.L_x_59) ;  /* 0x0000000400208947 */ /* 0x000fea0003800000 */
[----:B------:R-:W2:Y:S01]  /*1f00*/  LDCU UR29, c[0x0][0x3a0] ;  /* 0x00007400ff1d77ac */ /* 0x000ea20008000800 */
[----:B------:R-:W-:Y:S01]  /*1f10*/  UMOV UR9, 0x1 ;  /* 0x0000000100097882 */ /* 0x000fe20000000000 */
[----:B------:R-:W-:-:S05]  /*1f20*/  UMOV UR18, 0x20 ;  /* 0x0000002000127882 */ /* 0x000fca0000000000 */
.L_x_66:
[----:B------:R-:W-:Y:S01]  /*1f30*/  BAR.SYNC.DEFER_BLOCKING 0x0 ;  /* 0x0000000000007b1d */ /* 0x000fe20000010000 */
[----:B------:R-:W-:Y:S01]  /*1f40*/  ULEA UR28, UR9, UR8, 0x3 ;  /* 0x00000008091c7291 */ /* 0x000fe2000f8e18ff */
[----:B------:R-:W-:Y:S01]  /*1f50*/  @!P3 IMAD.MOV.U32 R2, RZ, RZ, 0x3000 ;  /* 0x00003000ff02b424 */ /* 0x000fe200078e00ff */
[----:B------:R-:W-:Y:S01]  /*1f60*/  ELECT P1, URZ, PT ;  /* 0x0000000000ff782f */ /* 0x000fe20003820000 */
[----:B------:R-:W-:-:S03]  /*1f70*/  ULEA UR16, UR9, UR8, 0xd ;  /* 0x0000000809107291 */ /* 0x000fc6000f8e68ff */
[----:B------:R-:W-:Y:S02]  /*1f80*/  ISETP.LT.U32.AND P1, PT, R36, 0x20, P1 ;  /* 0x000000202400780c */ /* 0x000fe40000f21070 */
[----:B------:R-:W-:Y:S01]  /*1f90*/  ELECT P0, URZ, PT ;  /* 0x0000000000ff782f */ /* 0x000fe20003800000 */
[----:B------:R-:W-:-:S03]  /*1fa0*/  ULEA UR12, UR9, UR8, 0xc ;  /* 0x00000008090c7291 */ /* 0x000fc6000f8e60ff */
[----:B------:R-:W-:Y:S01]  /*1fb0*/  ISETP.LT.U32.AND P0, PT, R36, 0x20, P0 ;  /* 0x000000202400780c */ /* 0x000fe20000701070 */
[----:B------:R-:W-:Y:S01]  /*1fc0*/  UMOV UR15, UR18 ;  /* 0x00000012000f7c82 */ /* 0x000fe20008000000 */
[----:B------:R-:W-:Y:S02]  /*1fd0*/  UIADD3 UR12, UPT, UPT, UR12, 0x8000, URZ ;  /* 0x000080000c0c7890 */ /* 0x000fe4000fffe0ff */
[----:B------:R-:W-:-:S03]  /*1fe0*/  USHF.L.U32 UR5, UR4, 0x1f, URZ ;  /* 0x0000001f04057899 */ /* 0x000fc600080006ff */
[----:B------:R-:W-:Y:S01]  /*1ff0*/  VOTEU.ANY UP0, P1 ;  /* 0x0000000000ff7886 */ /* 0x000fe20000800100 */
[----:B------:R3:W-:Y:S01]  /*2000*/  @!P3 SYNCS.ARRIVE.TRANS64 RZ, [UR28+0xc000], R2 ;  /* 0x00c00002ffffb9a7 */ /* 0x0007e2000800001c */
[----:B------:R4:W-:Y:S06]  /*2010*/  MEMBAR.ALL.CTA ;  /* 0x0000000000007992 */ /* 0x0009ec0000008000 */
[----:B----4-:R-:W4:Y:S01]  /*2020*/  FENCE.VIEW.ASYNC.S ;  /* 0x00000000000073c6 */ /* 0x010f220000000000 */
[----:B------:R-:W-:Y:S01]  /*2030*/  @UP0 UIADD3 UR17, UPT, UPT, UR28, 0xc000, URZ ;  /* 0x0000c0001c110890 */ /* 0x000fe2000fffe0ff */
[----:B----4-:R-:W-:Y:S01]  /*2040*/  VOTEU.ANY UP0, P1 ;  /* 0x0000000000ff7886 */ /* 0x010fe20000800100 */
[----:B------:R-:W-:Y:S01]  /*2050*/  VOTEU.ANY UP1, P0 ;  /* 0x0000000000ff7886 */ /* 0x000fe20000020100 */
[----:B---3--:R-:W-:-:S04]  /*2060*/  IMAD.U32 R2, RZ, RZ, UR5 ;  /* 0x00000005ff027e24 */ /* 0x008fc8000f8e00ff */
[----:B------:R-:W-:Y:S01]  /*2070*/  @UP1 UIADD3 UR13, UPT, UPT, UR28, 0xc000, URZ ;  /* 0x0000c0001c0d1890 */ /* 0x000fe2000fffe0ff */
[----:B------:R-:W-:Y:S01]  /*2080*/  VOTEU.ANY UP1, P0 ;  /* 0x0000000000ff7886 */ /* 0x000fe20000020100 */
[----:B------:R-:W-:Y:S06]  /*2090*/  BAR.SYNC.DEFER_BLOCKING 0x0 ;  /* 0x0000000000007b1d */ /* 0x000fec0000010000 */
[----:B------:R3:W-:Y:S01]  /*20a0*/  @UP0 UTMALDG.2D [UR16], [UR24] ;  /* 0x00000010180005b4 */ /* 0x0007e20008008000 */
[----:B------:R-:W-:Y:S01]  /*20b0*/  UISETP.NE.U32.AND UP0, UPT, UR22, URZ, UPT ;  /* 0x000000ff1600728c */ /* 0x000fe2000bf05070 */
[----:B------:R-:W-:Y:S06]  /*20c0*/  BAR.SYNC.DEFER_BLOCKING 0x0 ;  /* 0x0000000000007b1d */ /* 0x000fec0000010000 */
[----:B------:R3:W-:Y:S02]  /*20d0*/  @UP1 UTMALDG.2D [UR12], [UR26] ;  /* 0x0000000c1a0015b4 */ /* 0x0007e40008008000 */
[----:B------:R-:W-:Y:S06]  /*20e0*/  BAR.SYNC.DEFER_BLOCKING 0x0 ;  /* 0x0000000000007b1d */ /* 0x000fec0000010000 */
[----:B------:R-:W4:Y:S02]  /*20f0*/  SYNCS.PHASECHK.TRANS64.TRYWAIT P0, [UR28+0xc000], R2 ;  /* 0x00c00002ff0075a7 */ /* 0x000f24000800111c */
[----:B---34-:R-:W-:Y:S05]  /*2100*/  @!P0 BRA `(.L_x_63) ;  /* 0x0000000800888947 */ /* 0x018fea0003800000 */
.L_x_80:
[----:B------:R-:W-:Y:S05]  /*2110*/  BRA.U UP0, `(.L_x_64) ;  /* 0x00000001004c7547 */ /* 0x000fea000b800000 */
[----:B------:R-:W-:Y:S02]  /*2120*/  USHF.R.U32.HI UR10, URZ, 0x4, UR16 ;  /* 0x00000004ff0a7899 */ /* 0x000fe40008011610 */
[----:B------:R-:W-:Y:S02]  /*2130*/  USHF.R.U32.HI UR12, URZ, 0x4, UR12 ;  /* 0x00000004ff0c7899 */ /* 0x000fe4000801160c */
[----:B------:R-:W-:Y:S02]  /*2140*/  USGXT.U32 UR10, UR10, 0xe ;  /* 0x0000000e0a0a789a */ /* 0x000fe40008000000 */
[----:B------:R-:W-:Y:S02]  /*2150*/  USGXT.U32 UR12, UR12, 0xe ;  /* 0x0000000e0c0c789a */ /* 0x000fe40008000000 */
[----:B------:R-:W-:Y:S02]  /*2160*/  UIADD3 UR16, UP0, UPT, UR10, 0x2, URZ ;  /* 0x000000020a107890 */ /* 0x000fe4000ff1e0ff */
[----:B------:R-:W-:Y:S01]  /*2170*/  UIADD3 UR30, UP1, UPT, UR12, 0x80, URZ ;  /* 0x000000800c1e7890 */ /* 0x000fe2000ff3e0ff */
[----:B------:R-:W-:Y:S01]  /*2180*/  UMOV UR5, URZ ;  /* 0x000000ff00057c82 */ /* 0x000fe20008000000 */
[----:B------:R-:W-:Y:S01]  /*2190*/  UMOV UR6, URZ ;  /* 0x000000ff00067c82 */ /* 0x000fe20008000000 */
[----:B------:R-:W-:-:S02]  /*21a0*/  UIADD3.X UR17, UPT, UPT, UR5, -0x7fffbfe0, URZ, UP0, !UPT ;  /* 0x8000402005117890 */ /* 0x000fc400087fe4ff */
[----:B------:R-:W-:Y:S01]  /*21b0*/  UIADD3.X UR31, UPT, UPT, UR6, 0x40004040, URZ, UP1, !UPT ;  /* 0x40004040061f7890 */ /* 0x000fe20008ffe4ff */
[----:B------:R-:W-:Y:S01]  /*21c0*/  UMOV UR32, 0x0 ;  /* 0x0000000000207882 */ /* 0x000fe20000000000 */
[----:B------:R-:W-:Y:S01]  /*21d0*/  UMOV UR33, 0x8110010 ;  /* 0x0811001000217882 */ /* 0x000fe20000000000 */
[----:B------:R-:W-:Y:S01]  /*21e0*/  UMOV UR11, 0x80004020 ;  /* 0x80004020000b7882 */ /* 0x000fe20000000000 */
[----:B------:R-:W-:Y:S01]  /*21f0*/  UMOV UR13, 0x40004040 ;  /* 0x40004040000d7882 */ /* 0x000fe20000000000 */
[----:B------:R-:W-:Y:S01]  /*2200*/  UMOV UR6, 0x0 ;  /* 0x0000000000067882 */ /* 0x000fe20000000000 */
[----:B------:R-:W-:Y:S01]  /*2210*/  UMOV UR7, 0x8110010 ;  /* 0x0811001000077882 */ /* 0x000fe20000000000 */
[----:B------:R3:W-:Y:S02]  /*2220*/  UTCHMMA gdesc[UR10], gdesc[UR12], tmem[UR23], tmem[UR32], idesc[UR33], UPT ;  /* 0x00ff200c0a0075ea */ /* 0x0007e4000b800017 */
[----:B------:R3:W-:Y:S01]  /*2230*/  UTCHMMA gdesc[UR16], gdesc[UR30], tmem[UR23], tmem[UR6], idesc[UR7], UPT ;  /* 0x00ff061e100075ea */ /* 0x0007e2000b800017 */
[----:B------:R-:W-:-:S02]  /*2240*/  NOP ;  /* 0x0000000000007918 */ /* 0x000fc40000000000 */
.L_x_64:
[----:B------:R-:W-:Y:S01]  /*2250*/  ELECT P0, URZ, PT ;  /* 0x0000000000ff782f */ /* 0x000fe20003800000 */
[----:B---3--:R-:W-:-:S03]  /*2260*/  UIADD3 UR6, UPT, UPT, UR28, 0xc020, URZ ;  /* 0x0000c0201c067890 */ /* 0x008fc6000fffe0ff */
[----:B------:R-:W-:Y:S01]  /*2270*/  ISETP.LT.U32.AND P0, PT, R36, 0x20, P0 ;  /* 0x000000202400780c */ /* 0x000fe20000701070 */
[----:B------:R-:W-:-:S12]  /*2280*/  UMOV UR7, URZ ;  /* 0x000000ff00077c82 */ /* 0x000fd80008000000 */
[----:B------:R-:W-:Y:S01]  /*2290*/  VOTEU.ANY UP0, P0 ;  /* 0x0000000000ff7886 */ /* 0x000fe20000000100 */
[----:B------:R-:W-:-:S04]  /*22a0*/  VOTEU.ANY UP1, P0 ;  /* 0x0000000000ff7886 */ /* 0x000fc80000020100 */
[----:B------:R-:W-:Y:S02]  /*22b0*/  @UP0 UMOV UR6, UR6 ;  /* 0x0000000600060c82 */ /* 0x000fe40008000000 */
[----:B------:R3:W-:Y:S01]  /*22c0*/  @UP1 UTCBAR [UR6], URZ ;  /* 0x000000ff060013e9 */ /* 0x0007e200080000ff */
[----:B------:R-:W-:Y:S06]  /*22d0*/  BAR.SYNC.DEFER_BLOCKING 0x0 ;  /* 0x0000000000007b1d */ /* 0x000fec0000010000 */
[----:B------:R-:W4:Y:S02]  /*22e0*/  SYNCS.PHASECHK.TRANS64.TRYWAIT P0, [UR28+0xc020], R2 ;  /* 0x00c02002ff0075a7 */ /* 0x000f24000800111c */
[----:B---34-:R-:W-:Y:S05]  /*22f0*/  @!P0 BRA `(.L_x_65) ;  /* 0x0000000800188947 */ /* 0x018fea0003800000 */
.L_x_81:
[----:B------:R-:W-:Y:S02]  /*2300*/  UIADD3 UR9, UPT, UPT, UR9, 0x1, URZ ;  /* 0x0000000109097890 */ /* 0x000fe4000fffe0ff */
[----:B------:R-:W-:Y:S02]  /*2310*/  UIADD3 UR18, UPT, UPT, UR18, 0x20, URZ ;  /* 0x0000002012127890 */ /* 0x000fe4000fffe0ff */
[----:B------:R-:W-:-:S04]  /*2320*/  UISETP.NE.U32.AND UP0, UPT, UR9, 0x4, UPT ;  /* 0x000000040900788c */ /* 0x000fc8000bf05070 */
[----:B------:R-:W-:Y:S02]  /*2330*/  USEL UR5, URZ, 0x1, UP0 ;  /* 0x00000001ff057887 */ /* 0x000fe40008000000 */
[----:B------:R-:W-:Y:S02]  /*2340*/  USEL UR9, UR9, URZ, UP0 ;  /* 0x000000ff09097287 */ /* 0x000fe40008000000 */
[----:B--2---:R-:W-:Y:S02]  /*2350*/  UISETP.GE.AND UP0, UPT, UR18, UR29, UPT ;  /* 0x0000001d1200728c */ /* 0x004fe4000bf06270 */
[----:B------:R-:W-:-:S07]  /*2360*/  ULOP3.LUT UR4, UR4, UR5, URZ, 0x3c, !UPT ;  /* 0x0000000504047292 */ /* 0x000fce000f8e3cff */
[----:B------:R-:W-:Y:S05]  /*2370*/  BRA.U !UP0, `(.L_x_66) ;  /* 0xfffffff908ec7547 */ /* 0x000fea000b83ffff */
.L_x_59:
[----:B---34-:R-:W-:Y:S06]  /*2380*/  BAR.SYNC.DEFER_BLOCKING 0x0 ;  /* 0x0000000000007b1d */ /* 0x018fec0000010000 */
[----:B------:R-:W-:Y:S04]  /*2390*/  BSSY.RECONVERGENT B4, `(.L_x_67) ;  /* 0x0000004000047945 */ /* 0x000fe80003800200 */
[----:B------:R-:W-:Y:S05]  /*23a0*/  @P3 BRA `(.L_x_68) ;  /* 0x0000000000083947 */ /* 0x000fea0003800000 */
[----:B------:R-:W2:Y:S02]  /*23b0*/  SYNCS.CCTL.IV [UR8+0xc000] ;  /* 0x00c00000ff0079b1 */ /* 0x000ea40008000008 */
[----:B--2---:R-:W2:Y:S02]  /*23c0*/  SYNCS.CCTL.IV [UR8+0xc020] ;  /* 0x00c02000ff0079b1 */ /* 0x004ea40008000008 */
.L_x_68:
[----:B------:R-:W-:Y:S05]  /*23d0*/  BSYNC.RECONVERGENT B4 ;  /* 0x0000000000047941 */ /* 0x000fea0003800200 */
.L_x_67:
[----:B--2---:R-:W-:Y:S06]  /*23e0*/  BAR.SYNC.DEFER_BLOCKING 0x0 ;  /* 0x0000000000007b1d */ /* 0x004fec0000010000 */
[----:B------:R-:W-:Y:S04]  /*23f0*/  BSSY.RECONVERGENT B4, `(.L_x_69) ;  /* 0x0000004000047945 */ /* 0x000fe80003800200 */
[----:B------:R-:W-:Y:S05]  /*2400*/  @P3 BRA `(.L_x_70) ;  /* 0x0000000000083947 */ /* 0x000fea0003800000 */
[----:B------:R-:W2:Y:S02]  /*2410*/  SYNCS.CCTL.IV [UR8+0xc008] ;  /* 0x00c00800ff0079b1 */ /* 0x000ea40008000008 */
[----:B--2---:R-:W2:Y:S02]  /*2420*/  SYNCS.CCTL.IV [UR8+0xc028] ;  /* 0x00c02800ff0079b1 */ /* 0x004ea40008000008 */
.L_x_70:
[----:B------:R-:W-:Y:S05]  /*2430*/  BSYNC.RECONVERGENT B4 ;  /* 0x0000000000047941 */ /* 0x000fea0003800200 */
.L_x_69:
[----:B--2---:R-:W-:Y:S06]  /*2440*/  BAR.SYNC.DEFER_BLOCKING 0x0 ;  /* 0x0000000000007b1d */ /* 0x004fec0000010000 */
[----:B------:R-:W-:Y:S04]  /*2450*/  BSSY.RECONVERGENT B4, `(.L_x_71) ;  /* 0x0000004000047945 */ /* 0x000fe80003800200 */
[----:B------:R-:W-:Y:S05]  /*2460*/  @P3 BRA `(.L_x_72) ;  /* 0x0000000000083947 */ /* 0x000fea0003800000 */
[----:B------:R-:W2:Y:S02]  /*2470*/  SYNCS.CCTL.IV [UR8+0xc010] ;  /* 0x00c01000ff0079b1 */ /* 0x000ea40008000008 */
[----:B--2---:R-:W2:Y:S02]  /*2480*/  SYNCS.CCTL.IV [UR8+0xc030] ;  /* 0x00c03000ff0079b1 */ /* 0x004ea40008000008 */
.L_x_72:
[----:B------:R-:W-:Y:S05]  /*2490*/  BSYNC.RECONVERGENT B4 ;  /* 0x0000000000047941 */ /* 0x000fea0003800200 */
.L_x_71:
[----:B--2---:R-:W-:Y:S06]  /*24a0*/  BAR.SYNC.DEFER_BLOCKING 0x0 ;  /* 0x0000000000007b1d */ /* 0x004fec0000010000 */
[----:B------:R-:W-:Y:S04]  /*24b0*/  BSSY.RECONVERGENT B4, `(.L_x_73) ;  /* 0x0000004000047945 */ /* 0x000fe80003800200 */
[----:B------:R-:W-:Y:S05]  /*24c0*/  @P3 BRA `(.L_x_74) ;  /* 0x0000000000083947 */ /* 0x000fea0003800000 */
[----:B------:R-:W2:Y:S02]  /*24d0*/  SYNCS.CCTL.IV [UR8+0xc018] ;  /* 0x00c01800ff0079b1 */ /* 0x000ea40008000008 */
[----:B--2---:R-:W2:Y:S02]  /*24e0*/  SYNCS.CCTL.IV [UR8+0xc038] ;  /* 0x00c03800ff0079b1 */ /* 0x004ea40008000008 */
.L_x_74:
[----:B------:R-:W-:Y:S05]  /*24f0*/  BSYNC.RECONVERGENT B4 ;  /* 0x0000000000047941 */ /* 0x000fea0003800200 */
.L_x_73:
[----:B------:R-:W-:Y:S01]  /*2500*/  USHF.L.U32 UR4, UR22, 0x15, URZ ;  /* 0x0000001516047899 */ /* 0x000fe200080006ff */
[C---:B------:R-:W-:Y:S01]  /*2510*/  IMAD.SHL.U32 R2, R0.reuse, 0x10, RZ ;  /* 0x0000001000027824 */ /* 0x040fe200078e00ff */
[----:B------:R-:W-:Y:S01]  /*2520*/  USHF.L.U32 UR22, UR22, 0x3, URZ ;  /* 0x0000000316167899 */ /* 0x000fe200080006ff */
[----:B-----5:R-:W-:Y:S01]  /*2530*/  SHF.R.U32.HI R3, RZ, 0x1, R0 ;  /* 0x00000001ff037819 */ /* 0x020fe20000011600 */
[----:B------:R-:W-:Y:S01]  /*2540*/  ULOP3.LUT UR4, UR4, 0x600000, URZ, 0xc0, !UPT ;  /* 0x0060000004047892 */ /* 0x000fe2000f8ec0ff */
[----:B------:R-:W-:Y:S01]  /*2550*/  IMAD.SHL.U32 R0, R0, 0x80, RZ ;  /* 0x0000008000007824 */ /* 0x000fe200078e00ff */
[----:B------:R-:W-:Y:S01]  /*2560*/  ULOP3.LUT UR22, UR22, 0x20, URZ, 0xc0, !UPT ;  /* 0x0000002016167892 */ /* 0x000fe2000f8ec0ff */
[----:B------:R-:W-:Y:S02]  /*2570*/  LOP3.LUT R2, R2, 0x70, RZ, 0xc0, !PT ;  /* 0x0000007002027812 */ /* 0x000fe400078ec0ff */
[----:B------:R-:W-:Y:S01]  /*2580*/  ELECT P0, URZ, PT ;  /* 0x0000000000ff782f */ /* 0x000fe20003800000 */
[----:B------:R-:W-:Y:S01]  /*2590*/  UIADD3 UR4, UPT, UPT, UR22, UR4, UR23 ;  /* 0x0000000416047290 */ /* 0x000fe2000fffe017 */
[----:B------:R-:W-:Y:S01]  /*25a0*/  LOP3.LUT R3, R2, 0x40, R3, 0x78, !PT ;  /* 0x0000004002037812 */ /* 0x000fe200078e7803 */
[----:B------:R-:W-:Y:S01]  /*25b0*/  UMOV UR9, UR14 ;  /* 0x0000000e00097c82 */ /* 0x000fe20008000000 */
[----:B------:R-:W-:Y:S01]  /*25c0*/  ISETP.LT.U32.AND P0, PT, R36, 0x20, P0 ;  /* 0x000000202400780c */ /* 0x000fe20000701070 */
[----:B------:R-:W-:Y:S01]  /*25d0*/  UMOV UR10, UR19 ;  /* 0x00000013000a7c82 */ /* 0x000fe20008000000 */
[----:B------:R-:W-:-:S04]  /*25e0*/  LOP3.LUT R0, R3, 0x3f80, R0, 0xf8, !PT ;  /* 0x00003f8003007812 */ /* 0x000fc800078ef800 */
[----:B------:R-:W3:Y:S01]  /*25f0*/  LDTM.x32 R4, tmem[UR4] ;  /* 0x00000004000479ee */ /* 0x000ee200082c0000 */
[C---:B------:R-:W-:Y:S01]  /*2600*/  LOP3.LUT R2, R0.reuse, 0x10, RZ, 0x3c, !PT ;  /* 0x0000001000027812 */ /* 0x040fe200078e3cff */
[----:B------:R-:W-:Y:S01]  /*2610*/  NOP ;  /* 0x0000000000007918 */ /* 0x000fe20000000000 */
[----:B------:R-:W-:-:S04]  /*2620*/  LOP3.LUT R3, R0, 0x20, RZ, 0x3c, !PT ;  /* 0x0000002000037812 */ /* 0x000fc800078e3cff */
[----:B---3--:R-:W-:Y:S01]  /*2630*/  VOTEU.ANY UP1, P0 ;  /* 0x0000000000ff7886 */ /* 0x008fe20000020100 */
[----:B------:R-:W-:Y:S01]  /*2640*/  VOTEU.ANY UP0, P0 ;  /* 0x0000000000ff7886 */ /* 0x000fe20000000100 */
[----:B------:R-:W-:Y:S02]  /*2650*/  F2FP.F16.F32.PACK_AB R4, R5, R4 ;  /* 0x000000040504723e */ /* 0x000fe400000000ff */
[----:B------:R-:W-:Y:S02]  /*2660*/  F2FP.F16.F32.PACK_AB R5, R7, R6 ;  /* 0x000000060705723e */ /* 0x000fe400000000ff */
[----:B------:R-:W-:Y:S02]  /*2670*/  F2FP.F16.F32.PACK_AB R12, R13, R12 ;  /* 0x0000000c0d0c723e */ /* 0x000fe400000000ff */
[----:B------:R-:W-:Y:S02]  /*2680*/  F2FP.F16.F32.PACK_AB R6, R9, R8 ;  /* 0x000000080906723e */ /* 0x000fe400000000ff */
[----:B------:R-:W-:-:S02]  /*2690*/  F2FP.F16.F32.PACK_AB R7, R11, R10 ;  /* 0x0000000a0b07723e */ /* 0x000fc400000000ff */
[----:B------:R-:W-:Y:S02]  /*26a0*/  F2FP.F16.F32.PACK_AB R13, R15, R14 ;  /* 0x0000000e0f0d723e */ /* 0x000fe400000000ff */
[----:B------:R-:W-:Y:S01]  /*26b0*/  F2FP.F16.F32.PACK_AB R20, R21, R20 ;  /* 0x000000141514723e */ /* 0x000fe200000000ff */
[----:B--2---:R2:W-:Y:S01]  /*26c0*/  STS.128 [R0+UR8], R4 ;  /* 0x0000000400007988 */ /* 0x0045e20008000c08 */
[----:B------:R-:W-:Y:S02]  /*26d0*/  F2FP.F16.F32.PACK_AB R14, R17, R16 ;  /* 0x00000010110e723e */ /* 0x000fe400000000ff */
[----:B------:R-:W-:Y:S02]  /*26e0*/  F2FP.F16.F32.PACK_AB R15, R19, R18 ;  /* 0x00000012130f723e */ /* 0x000fe400000000ff */
[----:B------:R-:W-:Y:S02]  /*26f0*/  F2FP.F16.F32.PACK_AB R21, R23, R22 ;  /* 0x000000161715723e */ /* 0x000fe400000000ff */
[----:B------:R-:W-:Y:S01]  /*2700*/  F2FP.F16.F32.PACK_AB R28, R29, R28 ;  /* 0x0000001c1d1c723e */ /* 0x000fe200000000ff */
[----:B------:R2:W-:Y:S01]  /*2710*/  STS.128 [R2+UR8], R12 ;  /* 0x0000000c02007988 */ /* 0x0005e20008000c08 */
[----:B------:R-:W-:-:S02]  /*2720*/  F2FP.F16.F32.PACK_AB R22, R25, R24 ;  /* 0x000000181916723e */ /* 0x000fc400000000ff */
[----:B------:R-:W-:Y:S02]  /*2730*/  F2FP.F16.F32.PACK_AB R23, R27, R26 ;  /* 0x0000001a1b17723e */ /* 0x000fe400000000ff */
[----:B------:R-:W-:Y:S02]  /*2740*/  F2FP.F16.F32.PACK_AB R29, R31, R30 ;  /* 0x0000001e1f1d723e */ /* 0x000fe400000000ff */
[----:B------:R-:W-:Y:S01]  /*2750*/  F2FP.F16.F32.PACK_AB R30, R33, R32 ;  /* 0x00000020211e723e */ /* 0x000fe200000000ff */
[----:B------:R2:W-:Y:S01]  /*2760*/  STS.128 [R3+UR8], R20 ;  /* 0x0000001403007988 */ /* 0x0005e20008000c08 */
[----:B------:R-:W-:Y:S02]  /*2770*/  F2FP.F16.F32.PACK_AB R31, R35, R34 ;  /* 0x00000022231f723e */ /* 0x000fe400000000ff */
[----:B------:R-:W-:-:S05]  /*2780*/  LOP3.LUT R8, R0, 0x30, RZ, 0x3c, !PT ;  /* 0x0000003000087812 */ /* 0x000fca00078e3cff */
[----:B------:R2:W-:Y:S01]  /*2790*/  STS.128 [R8+UR8], R28 ;  /* 0x0000001c08007988 */ /* 0x0005e20008000c08 */
[----:B------:R3:W-:Y:S06]  /*27a0*/  MEMBAR.ALL.CTA ;  /* 0x0000000000007992 */ /* 0x0007ec0000008000 */
[----:B---3--:R-:W3:Y:S02]  /*27b0*/  FENCE.VIEW.ASYNC.S ;  /* 0x00000000000073c6 */ /* 0x008ee40000000000 */
[----:B---3--:R-:W-:Y:S06]  /*27c0*/  BAR.SYNC.DEFER_BLOCKING 0x0 ;  /* 0x0000000000007b1d */ /* 0x008fec0000010000 */
[----:B------:R2:W-:Y:S01]  /*27d0*/  @UP1 UTMASTG.2D [UR8], [UR20] ;  /* 0x00000008140013b5 */ /* 0x0005e20008008000 */
[----:B------:R0:W-:Y:S01]  /*27e0*/  UTMACMDFLUSH ;  /* 0x00000000000079b7 */ /* 0x0001e20000000000 */
[----:B------:R-:W-:-:S04]  /*27f0*/  DEPBAR.LE SB0, 0x0 ;  /* 0x000080000000791a */ /* 0x000fc80000000000 */
[----:B------:R-:W-:Y:S08]  /*2800*/  BAR.SYNC.DEFER_BLOCKING 0x0 ;  /* 0x0000000000007b1d */ /* 0x000ff00000010000 */
[----:B------:R-:W-:Y:S06]  /*2810*/  BAR.SYNC.DEFER_BLOCKING 0x0 ;  /* 0x0000000000007b1d */ /* 0x000fec0000010000 */
[----:B--2---:R-:W-:Y:S05]  /*2820*/  @P2 BRA `(.L_x_75) ;  /* 0x0000000000a02947 */ /* 0x004fea0003800000 */
[----:B------:R-:W2:Y:S01]  /*2830*/  S2UR UR5, SR_CgaCtaId ;  /* 0x00000000000579c3 */ /* 0x000ea20000008800 */
[----:B------:R-:W-:Y:S01]  /*2840*/  NOP ;  /* 0x0000000000007918 */ /* 0x000fe20000000000 */
[----:B------:R-:W-:Y:S01]  /*2850*/  UMOV UR4, 0x50 ;  /* 0x0000005000047882 */ /* 0x000fe20000000000 */
[----:B------:R-:W-:Y:S02]  /*2860*/  IMAD.U32 R0, RZ, RZ, UR23 ;  /* 0x00000017ff007e24 */ /* 0x000fe4000f8e00ff */
[----:B------:R-:W-:Y:S02]  /*2870*/  IMAD.MOV.U32 R3, RZ, RZ, 0x3 ;  /* 0x00000003ff037424 */ /* 0x000fe400078e00ff */
[----:B------:R-:W-:Y:S01]  /*2880*/  IMAD.MOV.U32 R7, RZ, RZ, 0x1 ;  /* 0x00000001ff077424 */ /* 0x000fe200078e00ff */
[----:B------:R-:W-:-:S04]  /*2890*/  LOP3.LUT R0, R0, 0xffff, RZ, 0xc0, !PT ;  /* 0x0000ffff00007812 */ /* 0x000fc800078ec0ff */
[----:B------:R-:W-:-:S05]  /*28a0*/  SHF.R.U32.HI R0, RZ, 0x5, R0 ;  /* 0x00000005ff007819 */ /* 0x000fca0000011600 */
[----:B------:R-:W-:Y:S01]  /*28b0*/  VIADD R2, R0, 0x10 ;  /* 0x0000001000027836 */ /* 0x000fe20000000000 */
[----:B------:R-:W-:Y:S01]  /*28c0*/  SHF.L.U32 R0, R3, R0, RZ ;  /* 0x0000000003007219 */ /* 0x000fe200000006ff */
[----:B--2---:R-:W-:-:S03]  /*28d0*/  ULEA UR6, UR5, UR4, 0x18 ;  /* 0x0000000405067291 */ /* 0x004fc6000f8ec0ff */
[----:B------:R-:W-:-:S04]  /*28e0*/  SHF.L.U32 R3, R7, R2, RZ ;  /* 0x0000000207037219 */ /* 0x000fc800000006ff */
[----:B------:R-:W-:Y:S02]  /*28f0*/  LOP3.LUT R0, R3, R0, RZ, 0xfc, !PT ;  /* 0x0000000003007212 */ /* 0x000fe400078efcff */
[----:B------:R-:W2:Y:S02]  /*2900*/  LDS R5, [UR6] ;  /* 0x00000006ff057984 */ /* 0x000ea40008000800 */
[C---:B------:R-:W-:Y:S02]  /*2910*/  LOP3.LUT R2, R0.reuse, 0xffff, RZ, 0xc0, !PT ;  /* 0x0000ffff00027812 */ /* 0x040fe400078ec0ff */
[----:B--2---:R-:W-:-:S04]  /*2920*/  LOP3.LUT R3, R0, 0xffff, R5, 0x80, !PT ;  /* 0x0000ffff00037812 */ /* 0x004fc800078e8005 */
[----:B------:R-:W-:-:S13]  /*2930*/  ISETP.NE.AND P0, PT, R3, R2, PT ;  /* 0x000000020300720c */ /* 0x000fda0003f05270 */
[----:B------:R-:W-:Y:S05]  /*2940*/  @P0 BRA `(.L_x_76) ;  /* 0x0000000000500947 */ /* 0x000fea0003800000 */
[----:B------:R-:W-:Y:S02]  /*2950*/  SHF.R.U32.HI R5, RZ, 0x10, R5 ;  /* 0x00000010ff057819 */ /* 0x000fe40000011605 */
[----:B------:R-:W-:-:S04]  /*2960*/  SHF.R.U32.HI R2, RZ, 0x10, R0 ;  /* 0x00000010ff027819 */ /* 0x000fc80000011600 */
[----:B------:R-:W-:-:S04]  /*2970*/  LOP3.LUT R5, R5, R2, RZ, 0xc0, !PT ;  /* 0x0000000205057212 */ /* 0x000fc800078ec0ff */
[----:B------:R-:W-:-:S13]  /*2980*/  ISETP.NE.AND P0, PT, R5, R2, PT ;  /* 0x000000020500720c */ /* 0x000fda0003f05270 */
[----:B------:R-:W-:Y:S05]  /*2990*/  @P0 BRA `(.L_x_77) ;  /* 0x0000000000300947 */ /* 0x000fea0003800000 */
[----:B------:R-:W-:Y:S01]  /*29a0*/  R2UR UR4, R0 ;  /* 0x00000000000472ca */ /* 0x000fe200000e0000 */
[----:B------:R-:W-:Y:S01]  /*29b0*/  VOTEU.ANY UR5, UPT, PT ;  /* 0x0000000000057886 */ /* 0x000fe200038e0100 */
[----:B------:R-:W2:Y:S01]  /*29c0*/  S2R R0, SR_LANEID ;  /* 0x0000000000007919 */ /* 0x000ea20000000000 */
[----:B------:R-:W-:-:S10]  /*29d0*/  UFLO.U32 UR5, UR5 ;  /* 0x00000005000572bd */ /* 0x000fd400080e0000 */
[----:B------:R-:W-:-:S06]  /*29e0*/  ULOP3.LUT UR4, URZ, UR4, URZ, 0x33, !UPT ;  /* 0x00000004ff047292 */ /* 0x000fcc000f8e33ff */
[----:B------:R-:W-:-:S04]  /*29f0*/  IMAD.U32 R2, RZ, RZ, UR4 ;  /* 0x00000004ff027e24 */ /* 0x000fc8000f8e00ff */
[----:B------:R-:W3:Y:S02]  /*2a00*/  REDUX UR7, R2 ;  /* 0x00000000020773c4 */ /* 0x000ee40000000000 */
[----:B------:R4:W-:Y:S01]  /*2a10*/  UTCATOMSWS.AND URZ, UR4 ;  /* 0x0000000400ff79e3 */ /* 0x0009e20008000000 */
[----:B--2---:R-:W-:Y:S01]  /*2a20*/  ISETP.EQ.U32.AND P0, PT, R0, UR5, PT ;  /* 0x0000000500007c0c */ /* 0x004fe2000bf02070 */
[----:B---3--:R-:W-:-:S12]  /*2a30*/  IMAD.U32 R0, RZ, RZ, UR7 ;  /* 0x00000007ff007e24 */ /* 0x008fd8000f8e00ff */
[----:B------:R4:W-:Y:S01]  /*2a40*/  @P0 ATOMS.AND RZ, [UR6], R0 ;  /* 0x00000000ffff098c */ /* 0x0009e2000a800006 */
[----:B------:R-:W-:Y:S05]  /*2a50*/  BRA `(.L_x_75) ;  /* 0x0000000000147947 */ /* 0x000fea0003800000 */
.L_x_77:
[----:B------:R-:W-:-:S07]  /*2a60*/  MOV R2, 0x2a80 ;  /* 0x00002a8000027802 */ /* 0x000fce0000000f00 */
[----:B-1----:R-:W-:Y:S05]  /*2a70*/  CALL.REL.NOINC `($__internal_0_$__cuda_sm10x_tcgen05_guardrail_trap_col_being_dealloced_not_returned_by_alloc) ;  /* 0x0000000000447944 */ /* 0x002fea0003c00000 */
[----:B------:R-:W-:Y:S05]  /*2a80*/  BRA `(.L_x_75) ;  /* 0x0000000000087947 */ /* 0x000fea0003800000 */
.L_x_76:
[----:B------:R-:W-:-:S07]  /*2a90*/  MOV R2, 0x2ab0 ;  /* 0x00002ab000027802 */ /* 0x000fce0000000f00 */
[----:B-1----:R-:W-:Y:S05]  /*2aa0*/  CALL.REL.NOINC `($__internal_2_$__cuda_sm10x_tcgen05_guardrail_trap_unallocated_columns_being_dealloced) ;  /* 0x0000000000507944 */ /* 0x002fea0003c00000 */
.L_x_75:
[----:B------:R-:W-:Y:S01]  /*2ab0*/  NOP ;  /* 0x0000000000007918 */ /* 0x000fe20000000000 */
[----:B----4-:R-:W-:Y:S05]  /*2ac0*/  EXIT ;  /* 0x000000000000794d */ /* 0x010fea0003800000 */
.L_x_60:
[----:B------:R-:W2:Y:S02]  /*2ad0*/  SYNCS.PHASECHK.TRANS64.TRYWAIT P0, [UR8+0xc000], RZ ;  /* 0x00c000ffff0075a7 */ /* 0x000ea40008001108 */
[----:B--2---:R-:W-:Y:S05]  /*2ae0*/  @!P0 BRA `(.L_x_60) ;  /* 0xfffffffc00f88947 */ /* 0x004fea000383ffff */
[----:B------:R-:W-:Y:S05]  /*2af0*/  BRA `(.L_x_78) ;  /* 0xfffffff000707947 */ /* 0x000fea000383ffff */
.L_x_62:
[----:B------:R-:W2:Y:S02]  /*2b00*/  SYNCS.PHASECHK.TRANS64.TRYWAIT P1, [UR8+0xc020], RZ ;  /* 0x00c020ffff0075a7 */ /* 0x000ea40008021108 */
[----:B--2---:R-:W-:Y:S05]  /*2b10*/  @!P1 BRA `(.L_x_62) ;  /* 0xfffffffc00f89947 */ /* 0x004fea000383ffff */
[----:B------:R-:W-:Y:S05]  /*2b20*/  BRA `(.L_x_79) ;  /* 0xfffffff000ec7947 */ /* 0x000fea000383ffff */
.L_x_63:
[----:B------:R-:W3:Y:S02]  /*2b30*/  SYNCS.PHASECHK.TRANS64.TRYWAIT P0, [UR28+0xc000], R2 ;  /* 0x00c00002ff0075a7 */ /* 0x000ee4000800111c */
[----:B---3--:R-:W-:Y:S05]  /*2b40*/  @!P0 BRA `(.L_x_63) ;  /* 0xfffffffc00f88947 */ /* 0x008fea000383ffff */
[----:B------:R-:W-:Y:S05]  /*2b50*/  BRA `(.L_x_80) ;  /* 0xfffffff4006c7947 */ /* 0x000fea000383ffff */
.L_x_65:
[----:B------:R-:W3:Y:S02]  /*2b60*/  SYNCS.PHASECHK.TRANS64.TRYWAIT P0, [UR28+0xc020], R2 ;  /* 0x00c02002ff0075a7 */ /* 0x000ee4000800111c */
[----:B---3--:R-:W-:Y:S05]  /*2b70*/  @!P0 BRA `(.L_x_65) ;  /* 0xfffffffc00f88947 */ /* 0x008fea000383ffff */
[----:B------:R-:W-:Y:S05]  /*2b80*/  BRA `(.L_x_81) ;  /* 0xfffffff400dc7947 */ /* 0x000fea000383ffff */
        .weak           $__internal_0_$__cuda_sm10x_tcgen05_guardrail_trap_col_being_dealloced_not_returned_by_alloc
        .type           $__internal_0_$__cuda_sm10x_tcgen05_guardrail_trap_col_being_dealloced_not_returned_by_alloc,@function
        .size           $__internal_0_$__cuda_sm10x_tcgen05_guardrail_trap_col_being_dealloced_not_returned_by_alloc,($__internal_1_$__cuda_sm10x_tcgen05_guardrail_trap_phase_invalid_during_alloc - $__internal_0_$__cuda_sm10x_tcgen05_guardrail_trap_col_being_dealloced_not_returned_by_alloc)
$__internal_0_$__cuda_sm10x_tcgen05_guardrail_trap_col_being_dealloced_not_returned_by_alloc:
[----:B------:R-:W-:Y:S05]  /*2b90*/  BPT.TRAP 0x1 ;  /* 0x000000040000795c */ /* 0x000fea0000300000 */
[----:B------:R-:W-:-:S04]  /*2ba0*/  IMAD.MOV.U32 R3, RZ, RZ, 0x0 ;  /* 0x00000000ff037424 */ /* 0x000fc800078e00ff */
[----:B------:R-:W-:Y:S05]  /*2bb0*/  RET.REL.NODEC R2 `(gluon_tcgen05) ;  /* 0xffffffd402107950 */ /* 0x000fea0003c3ffff */
        .weak           $__internal_1_$__cuda_sm10x_tcgen05_guardrail_trap_phase_invalid_during_alloc
        .type           $__internal_1_$__cuda_sm10x_tcgen05_guardrail_trap_phase_invalid_during_alloc,@function
        .size           $__internal_1_$__cuda_sm10x_tcgen05_guardrail_trap_phase_invalid_during_alloc,($__internal_2_$__cuda_sm10x_tcgen05_guardrail_trap_unallocated_columns_being_dealloced - $__internal_1_$__cuda_sm10x_tcgen05_guardrail_trap_phase_invalid_during_alloc)
$__internal_1_$__cuda_sm10x_tcgen05_guardrail_trap_phase_invalid_during_alloc:
[----:B------:R-:W-:Y:S05]  /*2bc0*/  BPT.TRAP 0x1 ;  /* 0x000000040000795c */ /* 0x000fea0000300000 */
[----:B------:R-:W-:-:S04]  /*2bd0*/  IMAD.MOV.U32 R3, RZ, RZ, 0x0 ;  /* 0x00000000ff037424 */ /* 0x000fc800078e00ff */
[----:B------:R-:W-:Y:S05]  /*2be0*/  RET.REL.NODEC R2 `(gluon_tcgen05) ;  /* 0xffffffd402047950 */ /* 0x000fea0003c3ffff */
        .weak           $__internal_2_$__cuda_sm10x_tcgen05_guardrail_trap_unallocated_columns_being_dealloced
        .type           $__internal_2_$__cuda_sm10x_tcgen05_guardrail_trap_unallocated_columns_being_dealloced,@function
        .size           $__internal_2_$__cuda_sm10x_tcgen05_guardrail_trap_unallocated_columns_being_dealloced,(.L_x_85 - $__internal_2_$__cuda_sm10x_tcgen05_guardrail_trap_unallocated_columns_being_dealloced)
$__internal_2_$__cuda_sm10x_tcgen05_guardrail_trap_unallocated_columns_being_dealloced:
[----:B------:R-:W-:Y:S05]  /*2bf0*/  BPT.TRAP 0x1 ;  /* 0x000000040000795c */ /* 0x000fea0000300000 */
[----:B------:R-:W-:-:S04]  /*2c00*/  IMAD.MOV.U32 R3, RZ, RZ, 0x0 ;  /* 0x00000000ff037424 */ /* 0x000fc800078e00ff */
[----:B------:R-:W-:Y:S05]  /*2c10*/  RET.REL.NODEC R2 `(gluon_tcgen05) ;  /* 0xffffffd002f87950 */ /* 0x000fea0003c3ffff */
.L_x_82:
[----:B------:R-:W-:-:S00]  /*2c20*/  BRA `(.L_x_82) ;  /* 0xfffffffc00fc7947 */ /* 0x000fc0000383ffff */
[----:B------:R-:W-:-:S00]  /*2c30*/  NOP ;  /* 0x0000000000007918 */ /* 0x000fc00000000000 */
        /* <DEDUP_REMOVED lines=12> */
.L_x_85:


//--------------------- .nv.shared.gluon_tcgen05  --------------------------
	.section	.nv.shared.gluon_tcgen05,"aw",@nobits
	.sectionflags	@""
	.align	16
	.zero		1024


//--------------------- .nv.shared.reserved.0     --------------------------
	.section	.nv.shared.reserved.0,"aw",@nobits
	.align	8
	.weak		__nv_reservedSMEM_offset_0_alias
	.size		__nv_reservedSMEM_offset_0_alias, 0, 64
	.other		__nv_reservedSMEM_offset_0_alias,@"STO_CUDA_RESERVED_SHARED STV_DEFAULT"
__nv_reservedSMEM_offset_0_alias:
	.zero		0
.nv.shared.reserved.0:
	.zero		64
	.weak		__nv_reservedSMEM_allocation_phase
	.type		__nv_reservedSMEM_allocation_phase,@object
	.size		__nv_reservedSMEM_allocation_phase,(.L_0 - __nv_reservedSMEM_allocation_phase)
__nv_reservedSMEM_allocation_phase:
	.zero		1
.L_0:
	.zero		7
	.weak		__nv_reservedSMEM_devtool_atexit_pc
	.type		__nv_reservedSMEM_devtool_atexit_pc,@object
	.size		__nv_reservedSMEM_devtool_atexit_pc,(__nv_reservedSMEM_allocation_mask - __nv_reservedSMEM_devtool_atexit_pc)
__nv_reservedSMEM_devtool_atexit_pc:
	.zero		8
	.weak		__nv_reservedSMEM_allocation_mask
	.type		__nv_reservedSMEM_allocation_mask,@object
	.size		__nv_reservedSMEM_allocation_mask,(.L_2 - __nv_reservedSMEM_allocation_mask)
__nv_reservedSMEM_allocation_mask:
	.zero		4
.L_2:


//--------------------- .nv.constant0.gluon_tcgen05 --------------------------
	.section	.nv.constant0.gluon_tcgen05,"a",@progbits
	.sectionflags	@""
	.align	4
.nv.constant0.gluon_tcgen05:
	.zero		976


//--------------------- SYMBOLS --------------------------

	.type		.nv.reservedSmem.offset0,@object
	.size		.nv.reservedSmem.offset0,0x4
	.type		.nv.reservedSmem.cap,@object
	.size		.nv.reservedSmem.cap,0x4
